//
// Generated by NVIDIA NVVM Compiler
//
// Compiler Build ID: CL-36424714
// Cuda compilation tools, release 13.0, V13.0.88
// Based on NVVM 20.0.0
//

.version 9.0
.target sm_100
.address_size 64

	// .globl	_Z15closestCentroidPfS_Piiii
.extern .shared .align 16 .b8 error[];

.visible .entry _Z15closestCentroidPfS_Piiii(
	.param .u64 .ptr .align 1 _Z15closestCentroidPfS_Piiii_param_0,
	.param .u64 .ptr .align 1 _Z15closestCentroidPfS_Piiii_param_1,
	.param .u64 .ptr .align 1 _Z15closestCentroidPfS_Piiii_param_2,
	.param .u32 _Z15closestCentroidPfS_Piiii_param_3,
	.param .u32 _Z15closestCentroidPfS_Piiii_param_4,
	.param .u32 _Z15closestCentroidPfS_Piiii_param_5
)
{
	.reg .pred 	%p<38>;
	.reg .b32 	%r<80>;
	.reg .b32 	%f<239>;
	.reg .b64 	%rd<57>;

	ld.param.u64 	%rd12, [_Z15closestCentroidPfS_Piiii_param_0];
	ld.param.u64 	%rd14, [_Z15closestCentroidPfS_Piiii_param_1];
	ld.param.u64 	%rd13, [_Z15closestCentroidPfS_Piiii_param_2];
	ld.param.u32 	%r47, [_Z15closestCentroidPfS_Piiii_param_3];
	ld.param.u32 	%r45, [_Z15closestCentroidPfS_Piiii_param_4];
	ld.param.u32 	%r46, [_Z15closestCentroidPfS_Piiii_param_5];
	cvta.to.global.u64 	%rd1, %rd14;
	mov.u32 	%r48, %ctaid.x;
	mov.u32 	%r49, %ntid.x;
	mov.u32 	%r50, %tid.x;
	mad.lo.s32 	%r1, %r48, %r49, %r50;
	setp.ge.s32 	%p1, %r1, %r47;
	@%p1 bra 	$L__BB0_48;
	cvta.to.global.u64 	%rd2, %rd12;
	mul.lo.s32 	%r2, %r45, %r1;
	mul.wide.s32 	%rd15, %r2, 4;
	add.s64 	%rd3, %rd2, %rd15;
	setp.lt.s32 	%p2, %r45, 1;
	mov.f32 	%f224, 0f00000000;
	@%p2 bra 	$L__BB0_14;
	and.b32  	%r3, %r45, 15;
	setp.lt.u32 	%p3, %r45, 16;
	mov.f32 	%f224, 0f00000000;
	mov.b32 	%r67, 0;
	@%p3 bra 	$L__BB0_5;
	and.b32  	%r67, %r45, 2147483632;
	mov.f32 	%f224, 0f00000000;
	mov.b32 	%r65, 0;
$L__BB0_4:
	.pragma "nounroll";
	mul.wide.u32 	%rd16, %r65, 4;
	add.s64 	%rd17, %rd3, %rd16;
	ld.global.f32 	%f41, [%rd17];
	add.s64 	%rd18, %rd1, %rd16;
	ld.global.f32 	%f42, [%rd18];
	sub.f32 	%f43, %f41, %f42;
	fma.rn.f32 	%f44, %f43, %f43, %f224;
	ld.global.f32 	%f45, [%rd17+4];
	ld.global.f32 	%f46, [%rd18+4];
	sub.f32 	%f47, %f45, %f46;
	fma.rn.f32 	%f48, %f47, %f47, %f44;
	ld.global.f32 	%f49, [%rd17+8];
	ld.global.f32 	%f50, [%rd18+8];
	sub.f32 	%f51, %f49, %f50;
	fma.rn.f32 	%f52, %f51, %f51, %f48;
	ld.global.f32 	%f53, [%rd17+12];
	ld.global.f32 	%f54, [%rd18+12];
	sub.f32 	%f55, %f53, %f54;
	fma.rn.f32 	%f56, %f55, %f55, %f52;
	ld.global.f32 	%f57, [%rd17+16];
	ld.global.f32 	%f58, [%rd18+16];
	sub.f32 	%f59, %f57, %f58;
	fma.rn.f32 	%f60, %f59, %f59, %f56;
	ld.global.f32 	%f61, [%rd17+20];
	ld.global.f32 	%f62, [%rd18+20];
	sub.f32 	%f63, %f61, %f62;
	fma.rn.f32 	%f64, %f63, %f63, %f60;
	ld.global.f32 	%f65, [%rd17+24];
	ld.global.f32 	%f66, [%rd18+24];
	sub.f32 	%f67, %f65, %f66;
	fma.rn.f32 	%f68, %f67, %f67, %f64;
	ld.global.f32 	%f69, [%rd17+28];
	ld.global.f32 	%f70, [%rd18+28];
	sub.f32 	%f71, %f69, %f70;
	fma.rn.f32 	%f72, %f71, %f71, %f68;
	ld.global.f32 	%f73, [%rd17+32];
	ld.global.f32 	%f74, [%rd18+32];
	sub.f32 	%f75, %f73, %f74;
	fma.rn.f32 	%f76, %f75, %f75, %f72;
	ld.global.f32 	%f77, [%rd17+36];
	ld.global.f32 	%f78, [%rd18+36];
	sub.f32 	%f79, %f77, %f78;
	fma.rn.f32 	%f80, %f79, %f79, %f76;
	ld.global.f32 	%f81, [%rd17+40];
	ld.global.f32 	%f82, [%rd18+40];
	sub.f32 	%f83, %f81, %f82;
	fma.rn.f32 	%f84, %f83, %f83, %f80;
	ld.global.f32 	%f85, [%rd17+44];
	ld.global.f32 	%f86, [%rd18+44];
	sub.f32 	%f87, %f85, %f86;
	fma.rn.f32 	%f88, %f87, %f87, %f84;
	ld.global.f32 	%f89, [%rd17+48];
	ld.global.f32 	%f90, [%rd18+48];
	sub.f32 	%f91, %f89, %f90;
	fma.rn.f32 	%f92, %f91, %f91, %f88;
	ld.global.f32 	%f93, [%rd17+52];
	ld.global.f32 	%f94, [%rd18+52];
	sub.f32 	%f95, %f93, %f94;
	fma.rn.f32 	%f96, %f95, %f95, %f92;
	ld.global.f32 	%f97, [%rd17+56];
	ld.global.f32 	%f98, [%rd18+56];
	sub.f32 	%f99, %f97, %f98;
	fma.rn.f32 	%f100, %f99, %f99, %f96;
	ld.global.f32 	%f101, [%rd17+60];
	ld.global.f32 	%f102, [%rd18+60];
	sub.f32 	%f103, %f101, %f102;
	fma.rn.f32 	%f224, %f103, %f103, %f100;
	add.s32 	%r65, %r65, 16;
	setp.ne.s32 	%p4, %r65, %r67;
	@%p4 bra 	$L__BB0_4;
$L__BB0_5:
	setp.eq.s32 	%p5, %r3, 0;
	@%p5 bra 	$L__BB0_14;
	and.b32  	%r8, %r45, 7;
	setp.lt.u32 	%p6, %r3, 8;
	@%p6 bra 	$L__BB0_8;
	mul.wide.u32 	%rd19, %r67, 4;
	add.s64 	%rd20, %rd3, %rd19;
	ld.global.f32 	%f105, [%rd20];
	add.s64 	%rd21, %rd1, %rd19;
	ld.global.f32 	%f106, [%rd21];
	sub.f32 	%f107, %f105, %f106;
	fma.rn.f32 	%f108, %f107, %f107, %f224;
	ld.global.f32 	%f109, [%rd20+4];
	ld.global.f32 	%f110, [%rd21+4];
	sub.f32 	%f111, %f109, %f110;
	fma.rn.f32 	%f112, %f111, %f111, %f108;
	ld.global.f32 	%f113, [%rd20+8];
	ld.global.f32 	%f114, [%rd21+8];
	sub.f32 	%f115, %f113, %f114;
	fma.rn.f32 	%f116, %f115, %f115, %f112;
	ld.global.f32 	%f117, [%rd20+12];
	ld.global.f32 	%f118, [%rd21+12];
	sub.f32 	%f119, %f117, %f118;
	fma.rn.f32 	%f120, %f119, %f119, %f116;
	ld.global.f32 	%f121, [%rd20+16];
	ld.global.f32 	%f122, [%rd21+16];
	sub.f32 	%f123, %f121, %f122;
	fma.rn.f32 	%f124, %f123, %f123, %f120;
	ld.global.f32 	%f125, [%rd20+20];
	ld.global.f32 	%f126, [%rd21+20];
	sub.f32 	%f127, %f125, %f126;
	fma.rn.f32 	%f128, %f127, %f127, %f124;
	ld.global.f32 	%f129, [%rd20+24];
	ld.global.f32 	%f130, [%rd21+24];
	sub.f32 	%f131, %f129, %f130;
	fma.rn.f32 	%f132, %f131, %f131, %f128;
	ld.global.f32 	%f133, [%rd20+28];
	ld.global.f32 	%f134, [%rd21+28];
	sub.f32 	%f135, %f133, %f134;
	fma.rn.f32 	%f224, %f135, %f135, %f132;
	add.s32 	%r67, %r67, 8;
$L__BB0_8:
	setp.eq.s32 	%p7, %r8, 0;
	@%p7 bra 	$L__BB0_14;
	and.b32  	%r11, %r45, 3;
	setp.lt.u32 	%p8, %r8, 4;
	@%p8 bra 	$L__BB0_11;
	mul.wide.u32 	%rd22, %r67, 4;
	add.s64 	%rd23, %rd3, %rd22;
	ld.global.f32 	%f137, [%rd23];
	add.s64 	%rd24, %rd1, %rd22;
	ld.global.f32 	%f138, [%rd24];
	sub.f32 	%f139, %f137, %f138;
	fma.rn.f32 	%f140, %f139, %f139, %f224;
	ld.global.f32 	%f141, [%rd23+4];
	ld.global.f32 	%f142, [%rd24+4];
	sub.f32 	%f143, %f141, %f142;
	fma.rn.f32 	%f144, %f143, %f143, %f140;
	ld.global.f32 	%f145, [%rd23+8];
	ld.global.f32 	%f146, [%rd24+8];
	sub.f32 	%f147, %f145, %f146;
	fma.rn.f32 	%f148, %f147, %f147, %f144;
	ld.global.f32 	%f149, [%rd23+12];
	ld.global.f32 	%f150, [%rd24+12];
	sub.f32 	%f151, %f149, %f150;
	fma.rn.f32 	%f224, %f151, %f151, %f148;
	add.s32 	%r67, %r67, 4;
$L__BB0_11:
	setp.eq.s32 	%p9, %r11, 0;
	@%p9 bra 	$L__BB0_14;
	mov.b32 	%r70, 0;
$L__BB0_13:
	.pragma "nounroll";
	mul.wide.u32 	%rd25, %r67, 4;
	add.s64 	%rd26, %rd3, %rd25;
	ld.global.f32 	%f152, [%rd26];
	add.s64 	%rd27, %rd1, %rd25;
	ld.global.f32 	%f153, [%rd27];
	sub.f32 	%f154, %f152, %f153;
	fma.rn.f32 	%f224, %f154, %f154, %f224;
	add.s32 	%r67, %r67, 1;
	add.s32 	%r70, %r70, 1;
	setp.ne.s32 	%p10, %r70, %r11;
	@%p10 bra 	$L__BB0_13;
$L__BB0_14:
	cvta.to.global.u64 	%rd28, %rd13;
	mul.wide.s32 	%rd29, %r1, 4;
	add.s64 	%rd4, %rd28, %rd29;
	mov.b32 	%r54, 0;
	st.global.u32 	[%rd4], %r54;
	setp.lt.s32 	%p11, %r46, 2;
	@%p11 bra 	$L__BB0_48;
	setp.lt.s32 	%p12, %r45, 1;
	sqrt.rn.f32 	%f236, %f224;
	@%p12 bra 	$L__BB0_31;
	and.b32  	%r18, %r45, 7;
	add.s32 	%r19, %r18, -1;
	and.b32  	%r20, %r45, 3;
	and.b32  	%r21, %r45, 2147483640;
	and.b32  	%r22, %r45, 1;
	neg.s32 	%r23, %r21;
	add.s64 	%rd31, %rd15, %rd2;
	add.s64 	%rd5, %rd31, 16;
	add.s64 	%rd6, %rd1, 16;
	mov.b32 	%r71, 1;
$L__BB0_17:
	setp.lt.u32 	%p29, %r45, 8;
	mul.lo.s32 	%r25, %r71, %r45;
	mov.f32 	%f234, 0f00000000;
	mov.b32 	%r74, 0;
	@%p29 bra 	$L__BB0_20;
	mul.wide.u32 	%rd32, %r25, 4;
	add.s64 	%rd55, %rd6, %rd32;
	mov.f32 	%f234, 0f00000000;
	mov.u64 	%rd56, %rd5;
	mov.u32 	%r72, %r23;
$L__BB0_19:
	.pragma "nounroll";
	ld.global.f32 	%f158, [%rd56+-16];
	ld.global.f32 	%f159, [%rd55+-16];
	sub.f32 	%f160, %f158, %f159;
	fma.rn.f32 	%f161, %f160, %f160, %f234;
	ld.global.f32 	%f162, [%rd56+-12];
	ld.global.f32 	%f163, [%rd55+-12];
	sub.f32 	%f164, %f162, %f163;
	fma.rn.f32 	%f165, %f164, %f164, %f161;
	ld.global.f32 	%f166, [%rd56+-8];
	ld.global.f32 	%f167, [%rd55+-8];
	sub.f32 	%f168, %f166, %f167;
	fma.rn.f32 	%f169, %f168, %f168, %f165;
	ld.global.f32 	%f170, [%rd56+-4];
	ld.global.f32 	%f171, [%rd55+-4];
	sub.f32 	%f172, %f170, %f171;
	fma.rn.f32 	%f173, %f172, %f172, %f169;
	ld.global.f32 	%f174, [%rd56];
	ld.global.f32 	%f175, [%rd55];
	sub.f32 	%f176, %f174, %f175;
	fma.rn.f32 	%f177, %f176, %f176, %f173;
	ld.global.f32 	%f178, [%rd56+4];
	ld.global.f32 	%f179, [%rd55+4];
	sub.f32 	%f180, %f178, %f179;
	fma.rn.f32 	%f181, %f180, %f180, %f177;
	ld.global.f32 	%f182, [%rd56+8];
	ld.global.f32 	%f183, [%rd55+8];
	sub.f32 	%f184, %f182, %f183;
	fma.rn.f32 	%f185, %f184, %f184, %f181;
	ld.global.f32 	%f186, [%rd56+12];
	ld.global.f32 	%f187, [%rd55+12];
	sub.f32 	%f188, %f186, %f187;
	fma.rn.f32 	%f234, %f188, %f188, %f185;
	add.s32 	%r72, %r72, 8;
	add.s64 	%rd56, %rd56, 32;
	add.s64 	%rd55, %rd55, 32;
	setp.eq.s32 	%p30, %r72, 0;
	mov.u32 	%r74, %r21;
	@%p30 bra 	$L__BB0_20;
	bra.uni 	$L__BB0_19;
$L__BB0_20:
	setp.eq.s32 	%p31, %r18, 0;
	@%p31 bra 	$L__BB0_28;
	setp.lt.u32 	%p32, %r19, 3;
	@%p32 bra 	$L__BB0_23;
	cvt.u64.u32 	%rd33, %r74;
	mul.wide.u32 	%rd34, %r74, 4;
	add.s64 	%rd35, %rd3, %rd34;
	ld.global.f32 	%f190, [%rd35];
	add.s32 	%r62, %r74, %r25;
	mul.wide.u32 	%rd36, %r62, 4;
	add.s64 	%rd37, %rd1, %rd36;
	ld.global.f32 	%f191, [%rd37];
	sub.f32 	%f192, %f190, %f191;
	fma.rn.f32 	%f193, %f192, %f192, %f234;
	ld.global.f32 	%f194, [%rd35+4];
	cvt.u64.u32 	%rd38, %r25;
	add.s64 	%rd39, %rd33, %rd38;
	shl.b64 	%rd40, %rd39, 2;
	add.s64 	%rd41, %rd1, %rd40;
	ld.global.f32 	%f195, [%rd41+4];
	sub.f32 	%f196, %f194, %f195;
	fma.rn.f32 	%f197, %f196, %f196, %f193;
	ld.global.f32 	%f198, [%rd35+8];
	ld.global.f32 	%f199, [%rd41+8];
	sub.f32 	%f200, %f198, %f199;
	fma.rn.f32 	%f201, %f200, %f200, %f197;
	ld.global.f32 	%f202, [%rd35+12];
	ld.global.f32 	%f203, [%rd41+12];
	sub.f32 	%f204, %f202, %f203;
	fma.rn.f32 	%f234, %f204, %f204, %f201;
	add.s32 	%r74, %r74, 4;
$L__BB0_23:
	setp.eq.s32 	%p33, %r20, 0;
	@%p33 bra 	$L__BB0_28;
	setp.eq.s32 	%p34, %r20, 1;
	@%p34 bra 	$L__BB0_26;
	cvt.u64.u32 	%rd42, %r74;
	mul.wide.u32 	%rd43, %r74, 4;
	add.s64 	%rd44, %rd3, %rd43;
	ld.global.f32 	%f206, [%rd44];
	add.s32 	%r63, %r74, %r25;
	mul.wide.u32 	%rd45, %r63, 4;
	add.s64 	%rd46, %rd1, %rd45;
	ld.global.f32 	%f207, [%rd46];
	sub.f32 	%f208, %f206, %f207;
	fma.rn.f32 	%f209, %f208, %f208, %f234;
	ld.global.f32 	%f210, [%rd44+4];
	cvt.u64.u32 	%rd47, %r25;
	add.s64 	%rd48, %rd42, %rd47;
	shl.b64 	%rd49, %rd48, 2;
	add.s64 	%rd50, %rd1, %rd49;
	ld.global.f32 	%f211, [%rd50+4];
	sub.f32 	%f212, %f210, %f211;
	fma.rn.f32 	%f234, %f212, %f212, %f209;
	add.s32 	%r74, %r74, 2;
$L__BB0_26:
	setp.eq.s32 	%p35, %r22, 0;
	@%p35 bra 	$L__BB0_28;
	mul.wide.u32 	%rd51, %r74, 4;
	add.s64 	%rd52, %rd3, %rd51;
	ld.global.f32 	%f213, [%rd52];
	add.s32 	%r64, %r74, %r25;
	mul.wide.u32 	%rd53, %r64, 4;
	add.s64 	%rd54, %rd1, %rd53;
	ld.global.f32 	%f214, [%rd54];
	sub.f32 	%f215, %f213, %f214;
	fma.rn.f32 	%f234, %f215, %f215, %f234;
$L__BB0_28:
	sqrt.rn.f32 	%f29, %f234;
	setp.lt.f32 	%p36, %f29, %f236;
	@%p36 bra 	$L__BB0_29;
	bra.uni 	$L__BB0_30;
$L__BB0_29:
	st.global.u32 	[%rd4], %r71;
	mov.f32 	%f236, %f29;
$L__BB0_30:
	add.s32 	%r71, %r71, 1;
	setp.eq.s32 	%p37, %r71, %r46;
	@%p37 bra 	$L__BB0_48;
	bra.uni 	$L__BB0_17;
$L__BB0_31:
	add.s32 	%r34, %r46, -1;
	add.s32 	%r56, %r46, -2;
	and.b32  	%r35, %r34, 7;
	setp.lt.u32 	%p13, %r56, 7;
	mov.b32 	%r78, 1;
	@%p13 bra 	$L__BB0_36;
	and.b32  	%r36, %r34, -8;
	mov.b32 	%r76, 1;
$L__BB0_33:
	.pragma "nounroll";
	setp.leu.f32 	%p14, %f236, 0f00000000;
	setp.gt.f32 	%p15, %f236, 0f00000000;
	selp.f32 	%f236, 0f00000000, %f236, %p15;
	@%p14 bra 	$L__BB0_35;
	st.global.u32 	[%rd4], %r76;
$L__BB0_35:
	add.s32 	%r78, %r76, 8;
	add.s32 	%r58, %r76, 7;
	setp.ne.s32 	%p16, %r58, %r36;
	mov.u32 	%r76, %r78;
	@%p16 bra 	$L__BB0_33;
$L__BB0_36:
	setp.eq.s32 	%p17, %r35, 0;
	@%p17 bra 	$L__BB0_48;
	and.b32  	%r40, %r34, 3;
	setp.lt.u32 	%p18, %r35, 4;
	@%p18 bra 	$L__BB0_41;
	setp.leu.f32 	%p19, %f236, 0f00000000;
	setp.gt.f32 	%p20, %f236, 0f00000000;
	selp.f32 	%f236, 0f00000000, %f236, %p20;
	@%p19 bra 	$L__BB0_40;
	st.global.u32 	[%rd4], %r78;
$L__BB0_40:
	add.s32 	%r78, %r78, 4;
$L__BB0_41:
	setp.eq.s32 	%p21, %r40, 0;
	@%p21 bra 	$L__BB0_48;
	setp.eq.s32 	%p22, %r40, 1;
	@%p22 bra 	$L__BB0_46;
	setp.leu.f32 	%p23, %f236, 0f00000000;
	setp.gt.f32 	%p24, %f236, 0f00000000;
	selp.f32 	%f236, 0f00000000, %f236, %p24;
	@%p23 bra 	$L__BB0_45;
	st.global.u32 	[%rd4], %r78;
$L__BB0_45:
	add.s32 	%r78, %r78, 2;
$L__BB0_46:
	and.b32  	%r59, %r34, 1;
	setp.eq.b32 	%p25, %r59, 1;
	not.pred 	%p26, %p25;
	setp.leu.f32 	%p27, %f236, 0f00000000;
	or.pred  	%p28, %p26, %p27;
	@%p28 bra 	$L__BB0_48;
	st.global.u32 	[%rd4], %r78;
$L__BB0_48:
	ret;

}
	// .globl	_Z15updateCentroidsPfS_S_PiS0_iiiS_
.visible .entry _Z15updateCentroidsPfS_S_PiS0_iiiS_(
	.param .u64 .ptr .align 1 _Z15updateCentroidsPfS_S_PiS0_iiiS__param_0,
	.param .u64 .ptr .align 1 _Z15updateCentroidsPfS_S_PiS0_iiiS__param_1,
	.param .u64 .ptr .align 1 _Z15updateCentroidsPfS_S_PiS0_iiiS__param_2,
	.param .u64 .ptr .align 1 _Z15updateCentroidsPfS_S_PiS0_iiiS__param_3,
	.param .u64 .ptr .align 1 _Z15updateCentroidsPfS_S_PiS0_iiiS__param_4,
	.param .u32 _Z15updateCentroidsPfS_S_PiS0_iiiS__param_5,
	.param .u32 _Z15updateCentroidsPfS_S_PiS0_iiiS__param_6,
	.param .u32 _Z15updateCentroidsPfS_S_PiS0_iiiS__param_7,
	.param .u64 .ptr .align 1 _Z15updateCentroidsPfS_S_PiS0_iiiS__param_8
)
{
	.reg .pred 	%p<16>;
	.reg .b32 	%r<53>;
	.reg .b32 	%f<69>;
	.reg .b64 	%rd<54>;

	ld.param.u64 	%rd14, [_Z15updateCentroidsPfS_S_PiS0_iiiS__param_0];
	ld.param.u64 	%rd15, [_Z15updateCentroidsPfS_S_PiS0_iiiS__param_1];
	ld.param.u64 	%rd16, [_Z15updateCentroidsPfS_S_PiS0_iiiS__param_3];
	ld.param.u64 	%rd12, [_Z15updateCentroidsPfS_S_PiS0_iiiS__param_4];
	ld.param.u32 	%r30, [_Z15updateCentroidsPfS_S_PiS0_iiiS__param_5];
	ld.param.u32 	%r28, [_Z15updateCentroidsPfS_S_PiS0_iiiS__param_6];
	ld.param.u32 	%r29, [_Z15updateCentroidsPfS_S_PiS0_iiiS__param_7];
	cvta.to.global.u64 	%rd1, %rd14;
	cvta.to.global.u64 	%rd2, %rd15;
	cvta.to.global.u64 	%rd3, %rd16;
	mov.u32 	%r31, %ctaid.x;
	mov.u32 	%r32, %ntid.x;
	mov.u32 	%r33, %tid.x;
	mad.lo.s32 	%r1, %r31, %r32, %r33;
	setp.ge.s32 	%p1, %r1, %r30;
	@%p1 bra 	$L__BB1_15;
	cvta.to.global.u64 	%rd17, %rd12;
	mul.wide.s32 	%rd18, %r1, 4;
	add.s64 	%rd19, %rd17, %rd18;
	ld.global.u32 	%r2, [%rd19];
	setp.lt.s32 	%p2, %r28, 1;
	@%p2 bra 	$L__BB1_14;
	mul.lo.s32 	%r35, %r2, %r28;
	cvt.s64.s32 	%rd4, %r35;
	mul.lo.s32 	%r3, %r28, %r1;
	and.b32  	%r4, %r28, 15;
	setp.lt.u32 	%p3, %r28, 16;
	mov.b32 	%r48, 0;
	@%p3 bra 	$L__BB1_5;
	and.b32  	%r48, %r28, 2147483632;
	neg.s32 	%r46, %r48;
	shl.b64 	%rd20, %rd4, 2;
	add.s64 	%rd21, %rd20, %rd2;
	add.s64 	%rd52, %rd21, 32;
	mov.u32 	%r45, %r3;
$L__BB1_4:
	.pragma "nounroll";
	mul.wide.s32 	%rd22, %r45, 4;
	add.s64 	%rd23, %rd1, %rd22;
	ld.global.f32 	%f1, [%rd23];
	atom.global.add.f32 	%f2, [%rd52+-32], %f1;
	ld.global.f32 	%f3, [%rd23+4];
	atom.global.add.f32 	%f4, [%rd52+-28], %f3;
	ld.global.f32 	%f5, [%rd23+8];
	atom.global.add.f32 	%f6, [%rd52+-24], %f5;
	ld.global.f32 	%f7, [%rd23+12];
	atom.global.add.f32 	%f8, [%rd52+-20], %f7;
	ld.global.f32 	%f9, [%rd23+16];
	atom.global.add.f32 	%f10, [%rd52+-16], %f9;
	ld.global.f32 	%f11, [%rd23+20];
	atom.global.add.f32 	%f12, [%rd52+-12], %f11;
	ld.global.f32 	%f13, [%rd23+24];
	atom.global.add.f32 	%f14, [%rd52+-8], %f13;
	ld.global.f32 	%f15, [%rd23+28];
	atom.global.add.f32 	%f16, [%rd52+-4], %f15;
	ld.global.f32 	%f17, [%rd23+32];
	atom.global.add.f32 	%f18, [%rd52], %f17;
	ld.global.f32 	%f19, [%rd23+36];
	atom.global.add.f32 	%f20, [%rd52+4], %f19;
	ld.global.f32 	%f21, [%rd23+40];
	atom.global.add.f32 	%f22, [%rd52+8], %f21;
	ld.global.f32 	%f23, [%rd23+44];
	atom.global.add.f32 	%f24, [%rd52+12], %f23;
	ld.global.f32 	%f25, [%rd23+48];
	atom.global.add.f32 	%f26, [%rd52+16], %f25;
	ld.global.f32 	%f27, [%rd23+52];
	atom.global.add.f32 	%f28, [%rd52+20], %f27;
	ld.global.f32 	%f29, [%rd23+56];
	atom.global.add.f32 	%f30, [%rd52+24], %f29;
	ld.global.f32 	%f31, [%rd23+60];
	atom.global.add.f32 	%f32, [%rd52+28], %f31;
	add.s32 	%r46, %r46, 16;
	add.s64 	%rd52, %rd52, 64;
	add.s32 	%r45, %r45, 16;
	setp.ne.s32 	%p4, %r46, 0;
	@%p4 bra 	$L__BB1_4;
$L__BB1_5:
	setp.eq.s32 	%p5, %r4, 0;
	@%p5 bra 	$L__BB1_14;
	and.b32  	%r12, %r28, 7;
	setp.lt.u32 	%p6, %r4, 8;
	@%p6 bra 	$L__BB1_8;
	cvt.u64.u32 	%rd24, %r48;
	add.s64 	%rd25, %rd24, %rd4;
	shl.b64 	%rd26, %rd25, 2;
	add.s64 	%rd27, %rd2, %rd26;
	add.s32 	%r36, %r48, %r3;
	mul.wide.s32 	%rd28, %r36, 4;
	add.s64 	%rd29, %rd1, %rd28;
	ld.global.f32 	%f33, [%rd29];
	atom.global.add.f32 	%f34, [%rd27], %f33;
	ld.global.f32 	%f35, [%rd29+4];
	atom.global.add.f32 	%f36, [%rd27+4], %f35;
	ld.global.f32 	%f37, [%rd29+8];
	atom.global.add.f32 	%f38, [%rd27+8], %f37;
	ld.global.f32 	%f39, [%rd29+12];
	atom.global.add.f32 	%f40, [%rd27+12], %f39;
	ld.global.f32 	%f41, [%rd29+16];
	atom.global.add.f32 	%f42, [%rd27+16], %f41;
	ld.global.f32 	%f43, [%rd29+20];
	atom.global.add.f32 	%f44, [%rd27+20], %f43;
	ld.global.f32 	%f45, [%rd29+24];
	atom.global.add.f32 	%f46, [%rd27+24], %f45;
	ld.global.f32 	%f47, [%rd29+28];
	atom.global.add.f32 	%f48, [%rd27+28], %f47;
	add.s32 	%r48, %r48, 8;
$L__BB1_8:
	setp.eq.s32 	%p7, %r12, 0;
	@%p7 bra 	$L__BB1_14;
	and.b32  	%r15, %r28, 3;
	setp.lt.u32 	%p8, %r12, 4;
	@%p8 bra 	$L__BB1_11;
	cvt.u64.u32 	%rd30, %r48;
	add.s64 	%rd31, %rd30, %rd4;
	shl.b64 	%rd32, %rd31, 2;
	add.s64 	%rd33, %rd2, %rd32;
	add.s32 	%r37, %r48, %r3;
	mul.wide.s32 	%rd34, %r37, 4;
	add.s64 	%rd35, %rd1, %rd34;
	ld.global.f32 	%f49, [%rd35];
	atom.global.add.f32 	%f50, [%rd33], %f49;
	ld.global.f32 	%f51, [%rd35+4];
	atom.global.add.f32 	%f52, [%rd33+4], %f51;
	ld.global.f32 	%f53, [%rd35+8];
	atom.global.add.f32 	%f54, [%rd33+8], %f53;
	ld.global.f32 	%f55, [%rd35+12];
	atom.global.add.f32 	%f56, [%rd33+12], %f55;
	add.s32 	%r48, %r48, 4;
$L__BB1_11:
	setp.eq.s32 	%p9, %r15, 0;
	@%p9 bra 	$L__BB1_14;
	add.s32 	%r51, %r48, %r3;
	cvt.u64.u32 	%rd36, %r48;
	add.s64 	%rd37, %rd4, %rd36;
	shl.b64 	%rd38, %rd37, 2;
	add.s64 	%rd53, %rd2, %rd38;
	neg.s32 	%r50, %r15;
$L__BB1_13:
	.pragma "nounroll";
	mul.wide.s32 	%rd39, %r51, 4;
	add.s64 	%rd40, %rd1, %rd39;
	ld.global.f32 	%f57, [%rd40];
	atom.global.add.f32 	%f58, [%rd53], %f57;
	add.s32 	%r51, %r51, 1;
	add.s64 	%rd53, %rd53, 4;
	add.s32 	%r50, %r50, 1;
	setp.ne.s32 	%p10, %r50, 0;
	@%p10 bra 	$L__BB1_13;
$L__BB1_14:
	mul.wide.s32 	%rd41, %r2, 4;
	add.s64 	%rd42, %rd3, %rd41;
	atom.global.add.u32 	%r38, [%rd42], 1;
$L__BB1_15:
	mul.lo.s32 	%r52, %r29, %r28;
	setp.ge.s32 	%p11, %r1, %r52;
	@%p11 bra 	$L__BB1_20;
	ld.param.u64 	%rd50, [_Z15updateCentroidsPfS_S_PiS0_iiiS__param_2];
	div.s32 	%r39, %r1, %r28;
	mul.wide.s32 	%rd43, %r1, 4;
	add.s64 	%rd44, %rd2, %rd43;
	ld.global.f32 	%f59, [%rd44];
	mul.wide.s32 	%rd45, %r39, 4;
	add.s64 	%rd46, %rd3, %rd45;
	ld.global.u32 	%r40, [%rd46];
	cvt.rn.f32.s32 	%f60, %r40;
	div.rn.f32 	%f61, %f59, %f60;
	st.global.f32 	[%rd44], %f61;
	cvta.to.global.u64 	%rd47, %rd50;
	add.s64 	%rd48, %rd47, %rd43;
	ld.global.f32 	%f62, [%rd48];
	sub.f32 	%f63, %f61, %f62;
	abs.f32 	%f64, %f63;
	shl.b32 	%r41, %r1, 2;
	mov.u32 	%r42, error;
	add.s32 	%r25, %r42, %r41;
	st.shared.f32 	[%r25], %f64;
	setp.lt.s32 	%p12, %r52, 2;
	@%p12 bra 	$L__BB1_20;
$L__BB1_17:
	shr.u32 	%r27, %r52, 1;
	bar.sync 	0;
	setp.ge.s32 	%p13, %r1, %r27;
	@%p13 bra 	$L__BB1_19;
	shl.b32 	%r43, %r27, 2;
	add.s32 	%r44, %r25, %r43;
	ld.shared.f32 	%f65, [%r44];
	ld.shared.f32 	%f66, [%r25];
	add.f32 	%f67, %f65, %f66;
	st.shared.f32 	[%r25], %f67;
$L__BB1_19:
	setp.gt.u32 	%p14, %r52, 3;
	mov.u32 	%r52, %r27;
	@%p14 bra 	$L__BB1_17;
$L__BB1_20:
	setp.ne.s32 	%p15, %r1, 0;
	@%p15 bra 	$L__BB1_22;
	ld.param.u64 	%rd51, [_Z15updateCentroidsPfS_S_PiS0_iiiS__param_8];
	ld.shared.f32 	%f68, [error];
	cvta.to.global.u64 	%rd49, %rd51;
	st.global.f32 	[%rd49], %f68;
$L__BB1_22:
	ret;

}


// ===== COMPILED SASS (sm_100) =====

	.target	sm_100

	.elftype	@"ET_EXEC"


//--------------------- .note.nv.tkinfo           --------------------------
	.section	.note.nv.tkinfo,"",@"SHT_NOTE"
	.sectionflags	@"SHF_NOTE_NV_TKINFO"
	.tkinfo
        /*0018*/ 	.word	0x00000002
        /*0030*/ 	.string	""
        /*0030*/ 	.string	"ptxas"
        /*0030*/ 	.string	"Cuda compilation tools, release 13.0, V13.0.88"
        /*0030*/ 	.string	"Build cuda_13.0.r13.0/compiler.36424714_0"
        /*0030*/ 	.string	"-arch sm_100 -m 64 "



//--------------------- .note.nv.cuinfo           --------------------------
	.section	.note.nv.cuinfo,"",@"SHT_NOTE"
	.sectionflags	@"SHF_NOTE_NV_CUINFO"
        /*0018*/ 	.short	0x0002
        /*001a*/ 	.short	0x0064
        /*001c*/ 	.short	0x0082
	.zero		2


//--------------------- .nv.info                  --------------------------
	.section	.nv.info,"",@"SHT_CUDA_INFO"
	.align	4


	//----- nvinfo : EIATTR_REGCOUNT
	.align		4
        /*0000*/ 	.byte	0x04, 0x2f
        /*0002*/ 	.short	(.L_1 - .L_0)
	.align		4
.L_0:
        /*0004*/ 	.word	index@(_Z15closestCentroidPfS_Piiii)
        /*0008*/ 	.word	0x00000020


	//----- nvinfo : EIATTR_FRAME_SIZE
	.align		4
.L_1:
        /*000c*/ 	.byte	0x04, 0x11
        /*000e*/ 	.short	(.L_3 - .L_2)
	.align		4
.L_2:
        /*0010*/ 	.word	index@($__internal_1_$__cuda_sm20_sqrt_rn_f32_slowpath)
        /*0014*/ 	.word	0x00000000


	//----- nvinfo : EIATTR_FRAME_SIZE
	.align		4
.L_3:
        /*0018*/ 	.byte	0x04, 0x11
        /*001a*/ 	.short	(.L_5 - .L_4)
	.align		4
.L_4:
        /*001c*/ 	.word	index@(_Z15closestCentroidPfS_Piiii)
        /*0020*/ 	.word	0x00000000


	//----- nvinfo : EIATTR_REGCOUNT
	.align		4
.L_5:
        /*0024*/ 	.byte	0x04, 0x2f
        /*0026*/ 	.short	(.L_7 - .L_6)
	.align		4
.L_6:
        /*0028*/ 	.word	index@(_Z15updateCentroidsPfS_S_PiS0_iiiS_)
        /*002c*/ 	.word	0x0000001c


	//----- nvinfo : EIATTR_FRAME_SIZE
	.align		4
.L_7:
        /*0030*/ 	.byte	0x04, 0x11
        /*0032*/ 	.short	(.L_9 - .L_8)
	.align		4
.L_8:
        /*0034*/ 	.word	index@($__internal_0_$__cuda_sm3x_div_rn_noftz_f32_slowpath)
        /*0038*/ 	.word	0x00000000


	//----- nvinfo : EIATTR_FRAME_SIZE
	.align		4
.L_9:
        /*003c*/ 	.byte	0x04, 0x11
        /*003e*/ 	.short	(.L_11 - .L_10)
	.align		4
.L_10:
        /*0040*/ 	.word	index@(_Z15updateCentroidsPfS_S_PiS0_iiiS_)
        /*0044*/ 	.word	0x00000000


	//----- nvinfo : EIATTR_MIN_STACK_SIZE
	.align		4
.L_11:
        /*0048*/ 	.byte	0x04, 0x12
        /*004a*/ 	.short	(.L_13 - .L_12)
	.align		4
.L_12:
        /*004c*/ 	.word	index@(_Z15updateCentroidsPfS_S_PiS0_iiiS_)
        /*0050*/ 	.word	0x00000000


	//----- nvinfo : EIATTR_MIN_STACK_SIZE
	.align		4
.L_13:
        /*0054*/ 	.byte	0x04, 0x12
        /*0056*/ 	.short	(.L_15 - .L_14)
	.align		4
.L_14:
        /*0058*/ 	.word	index@(_Z15closestCentroidPfS_Piiii)
        /*005c*/ 	.word	0x00000000
.L_15:


//--------------------- .nv.compat                --------------------------
	.section	.nv.compat,"",@"SHT_CUDA_COMPAT_INFO"
	.align	4
        /*0000*/ 	.byte	0x02, 0x09, 0x00, 0x00, 0x02, 0x02, 0x01, 0x00, 0x02, 0x05, 0x05, 0x00, 0x03, 0x07, 0x01, 0x01
        /*0010*/ 	.byte	0x02, 0x03, 0x00, 0x00, 0x02, 0x06, 0x01, 0x00, 0x04, 0x0b, 0x08, 0x00, 0x01, 0x00, 0x00, 0x00
        /*0020*/ 	.byte	0x00, 0x00, 0x00, 0x00


//--------------------- .nv.info._Z15updateCentroidsPfS_S_PiS0_iiiS_ --------------------------
	.section	.nv.info._Z15updateCentroidsPfS_S_PiS0_iiiS_,"",@"SHT_CUDA_INFO"
	.sectionflags	@""
	.align	4


	//----- nvinfo : EIATTR_CUDA_API_VERSION
	.align		4
        /*0000*/ 	.byte	0x04, 0x37
        /*0002*/ 	.short	(.L_17 - .L_16)
.L_16:
        /*0004*/ 	.word	0x00000082


	//----- nvinfo : EIATTR_KPARAM_INFO
	.align		4
.L_17:
        /*0008*/ 	.byte	0x04, 0x17
        /*000a*/ 	.short	(.L_19 - .L_18)
.L_18:
        /*000c*/ 	.word	0x00000000
        /*0010*/ 	.short	0x0008
        /*0012*/ 	.short	0x0038
        /*0014*/ 	.byte	0x00, 0xf5, 0x21, 0x00


	//----- nvinfo : EIATTR_KPARAM_INFO
	.align		4
.L_19:
        /*0018*/ 	.byte	0x04, 0x17
        /*001a*/ 	.short	(.L_21 - .L_20)
.L_20:
        /*001c*/ 	.word	0x00000000
        /*0020*/ 	.short	0x0007
        /*0022*/ 	.short	0x0030
        /*0024*/ 	.byte	0x00, 0xf0, 0x11, 0x00


	//----- nvinfo : EIATTR_KPARAM_INFO
	.align		4
.L_21:
        /*0028*/ 	.byte	0x04, 0x17
        /*002a*/ 	.short	(.L_23 - .L_22)
.L_22:
        /*002c*/ 	.word	0x00000000
        /*0030*/ 	.short	0x0006
        /*0032*/ 	.short	0x002c
        /*0034*/ 	.byte	0x00, 0xf0, 0x11, 0x00


	//----- nvinfo : EIATTR_KPARAM_INFO
	.align		4
.L_23:
        /*0038*/ 	.byte	0x04, 0x17
        /*003a*/ 	.short	(.L_25 - .L_24)
.L_24:
        /*003c*/ 	.word	0x00000000
        /*0040*/ 	.short	0x0005
        /*0042*/ 	.short	0x0028
        /*0044*/ 	.byte	0x00, 0xf0, 0x11, 0x00


	//----- nvinfo : EIATTR_KPARAM_INFO
	.align		4
.L_25:
        /*0048*/ 	.byte	0x04, 0x17
        /*004a*/ 	.short	(.L_27 - .L_26)
.L_26:
        /*004c*/ 	.word	0x00000000
        /*0050*/ 	.short	0x0004
        /*0052*/ 	.short	0x0020
        /*0054*/ 	.byte	0x00, 0xf5, 0x21, 0x00


	//----- nvinfo : EIATTR_KPARAM_INFO
	.align		4
.L_27:
        /*0058*/ 	.byte	0x04, 0x17
        /*005a*/ 	.short	(.L_29 - .L_28)
.L_28:
        /*005c*/ 	.word	0x00000000
        /*0060*/ 	.short	0x0003
        /*0062*/ 	.short	0x0018
        /*0064*/ 	.byte	0x00, 0xf5, 0x21, 0x00


	//----- nvinfo : EIATTR_KPARAM_INFO
	.align		4
.L_29:
        /*0068*/ 	.byte	0x04, 0x17
        /*006a*/ 	.short	(.L_31 - .L_30)
.L_30:
        /*006c*/ 	.word	0x00000000
        /*0070*/ 	.short	0x0002
        /*0072*/ 	.short	0x0010
        /*0074*/ 	.byte	0x00, 0xf5, 0x21, 0x00


	//----- nvinfo : EIATTR_KPARAM_INFO
	.align		4
.L_31:
        /*0078*/ 	.byte	0x04, 0x17
        /*007a*/ 	.short	(.L_33 - .L_32)
.L_32:
        /*007c*/ 	.word	0x00000000
        /*0080*/ 	.short	0x0001
        /*0082*/ 	.short	0x0008
        /*0084*/ 	.byte	0x00, 0xf5, 0x21, 0x00


	//----- nvinfo : EIATTR_KPARAM_INFO
	.align		4
.L_33:
        /*0088*/ 	.byte	0x04, 0x17
        /*008a*/ 	.short	(.L_35 - .L_34)
.L_34:
        /*008c*/ 	.word	0x00000000
        /*0090*/ 	.short	0x0000
        /*0092*/ 	.short	0x0000
        /*0094*/ 	.byte	0x00, 0xf5, 0x21, 0x00


	//----- nvinfo : EIATTR_SPARSE_MMA_MASK
	.align		4
.L_35:
        /*0098*/ 	.byte	0x03, 0x50
        /*009a*/ 	.short	0x0000


	//----- nvinfo : EIATTR_MAXREG_COUNT
	.align		4
        /*009c*/ 	.byte	0x03, 0x1b
        /*009e*/ 	.short	0x00ff


	//----- nvinfo : EIATTR_NUM_BARRIERS
	.align		4
        /*00a0*/ 	.byte	0x02, 0x4c
        /*00a2*/ 	.byte	0x01
	.zero		1


	//----- nvinfo : EIATTR_MERCURY_ISA_VERSION
	.align		4
        /*00a4*/ 	.byte	0x03, 0x5f
        /*00a6*/ 	.short	0x0101


	//----- nvinfo : EIATTR_VRC_CTA_INIT_COUNT
	.align		4
        /*00a8*/ 	.byte	0x02, 0x4a
	.zero		1
	.zero		1


	//----- nvinfo : EIATTR_EXIT_INSTR_OFFSETS
	.align		4
        /*00ac*/ 	.byte	0x04, 0x1c
        /*00ae*/ 	.short	(.L_37 - .L_36)


	//   ....[0]....
.L_36:
        /*00b0*/ 	.word	0x00000e50


	//   ....[1]....
        /*00b4*/ 	.word	0x00000ec0


	//----- nvinfo : EIATTR_CRS_STACK_SIZE
	.align		4
.L_37:
        /*00b8*/ 	.byte	0x04, 0x1e
        /*00ba*/ 	.short	(.L_39 - .L_38)
.L_38:
        /*00bc*/ 	.word	0x00000000


	//----- nvinfo : EIATTR_CBANK_PARAM_SIZE
	.align		4
.L_39:
        /*00c0*/ 	.byte	0x03, 0x19
        /*00c2*/ 	.short	0x0040


	//----- nvinfo : EIATTR_PARAM_CBANK
	.align		4
        /*00c4*/ 	.byte	0x04, 0x0a
        /*00c6*/ 	.short	(.L_41 - .L_40)
	.align		4
.L_40:
        /*00c8*/ 	.word	index@(.nv.constant0._Z15updateCentroidsPfS_S_PiS0_iiiS_)
        /*00cc*/ 	.short	0x0380
        /*00ce*/ 	.short	0x0040


	//----- nvinfo : EIATTR_SW_WAR
	.align		4
.L_41:
        /*00d0*/ 	.byte	0x04, 0x36
        /*00d2*/ 	.short	(.L_43 - .L_42)
.L_42:
        /*00d4*/ 	.word	0x00000008
.L_43:


//--------------------- .nv.info._Z15closestCentroidPfS_Piiii --------------------------
	.section	.nv.info._Z15closestCentroidPfS_Piiii,"",@"SHT_CUDA_INFO"
	.sectionflags	@""
	.align	4


	//----- nvinfo : EIATTR_CUDA_API_VERSION
	.align		4
        /*0000*/ 	.byte	0x04, 0x37
        /*0002*/ 	.short	(.L_45 - .L_44)
.L_44:
        /*0004*/ 	.word	0x00000082


	//----- nvinfo : EIATTR_KPARAM_INFO
	.align		4
.L_45:
        /*0008*/ 	.byte	0x04, 0x17
        /*000a*/ 	.short	(.L_47 - .L_46)
.L_46:
        /*000c*/ 	.word	0x00000000
        /*0010*/ 	.short	0x0005
        /*0012*/ 	.short	0x0020
        /*0014*/ 	.byte	0x00, 0xf0, 0x11, 0x00


	//----- nvinfo : EIATTR_KPARAM_INFO
	.align		4
.L_47:
        /*0018*/ 	.byte	0x04, 0x17
        /*001a*/ 	.short	(.L_49 - .L_48)
.L_48:
        /*001c*/ 	.word	0x00000000
        /*0020*/ 	.short	0x0004
        /*0022*/ 	.short	0x001c
        /*0024*/ 	.byte	0x00, 0xf0, 0x11, 0x00


	//----- nvinfo : EIATTR_KPARAM_INFO
	.align		4
.L_49:
        /*0028*/ 	.byte	0x04, 0x17
        /*002a*/ 	.short	(.L_51 - .L_50)
.L_50:
        /*002c*/ 	.word	0x00000000
        /*0030*/ 	.short	0x0003
        /*0032*/ 	.short	0x0018
        /*0034*/ 	.byte	0x00, 0xf0, 0x11, 0x00


	//----- nvinfo : EIATTR_KPARAM_INFO
	.align		4
.L_51:
        /*0038*/ 	.byte	0x04, 0x17
        /*003a*/ 	.short	(.L_53 - .L_52)
.L_52:
        /*003c*/ 	.word	0x00000000
        /*0040*/ 	.short	0x0002
        /*0042*/ 	.short	0x0010
        /*0044*/ 	.byte	0x00, 0xf5, 0x21, 0x00


	//----- nvinfo : EIATTR_KPARAM_INFO
	.align		4
.L_53:
        /*0048*/ 	.byte	0x04, 0x17
        /*004a*/ 	.short	(.L_55 - .L_54)
.L_54:
        /*004c*/ 	.word	0x00000000
        /*0050*/ 	.short	0x0001
        /*0052*/ 	.short	0x0008
        /*0054*/ 	.byte	0x00, 0xf5, 0x21, 0x00


	//----- nvinfo : EIATTR_KPARAM_INFO
	.align		4
.L_55:
        /*0058*/ 	.byte	0x04, 0x17
        /*005a*/ 	.short	(.L_57 - .L_56)
.L_56:
        /*005c*/ 	.word	0x00000000
        /*0060*/ 	.short	0x0000
        /*0062*/ 	.short	0x0000
        /*0064*/ 	.byte	0x00, 0xf5, 0x21, 0x00


	//----- nvinfo : EIATTR_SPARSE_MMA_MASK
	.align		4
.L_57:
        /*0068*/ 	.byte	0x03, 0x50
        /*006a*/ 	.short	0x0000


	//----- nvinfo : EIATTR_MAXREG_COUNT
	.align		4
        /*006c*/ 	.byte	0x03, 0x1b
        /*006e*/ 	.short	0x00ff


	//----- nvinfo : EIATTR_MERCURY_ISA_VERSION
	.align		4
        /*0070*/ 	.byte	0x03, 0x5f
        /*0072*/ 	.short	0x0101


	//----- nvinfo : EIATTR_VRC_CTA_INIT_COUNT
	.align		4
        /*0074*/ 	.byte	0x02, 0x4a
	.zero		1
	.zero		1


	//----- nvinfo : EIATTR_EXIT_INSTR_OFFSETS
	.align		4
        /*0078*/ 	.byte	0x04, 0x1c
        /*007a*/ 	.short	(.L_59 - .L_58)


	//   ....[0]....
.L_58:
        /*007c*/ 	.word	0x00000070


	//   ....[1]....
        /*0080*/ 	.word	0x00000b40


	//   ....[2]....
        /*0084*/ 	.word	0x000015c0


	//   ....[3]....
        /*0088*/ 	.word	0x00001720


	//   ....[4]....
        /*008c*/ 	.word	0x000017b0


	//   ....[5]....
        /*0090*/ 	.word	0x00001850


	//   ....[6]....
        /*0094*/ 	.word	0x00001870


	//----- nvinfo : EIATTR_CRS_STACK_SIZE
	.align		4
.L_59:
        /*0098*/ 	.byte	0x04, 0x1e
        /*009a*/ 	.short	(.L_61 - .L_60)
.L_60:
        /*009c*/ 	.word	0x00000000


	//----- nvinfo : EIATTR_CBANK_PARAM_SIZE
	.align		4
.L_61:
        /*00a0*/ 	.byte	0x03, 0x19
        /*00a2*/ 	.short	0x0024


	//----- nvinfo : EIATTR_PARAM_CBANK
	.align		4
        /*00a4*/ 	.byte	0x04, 0x0a
        /*00a6*/ 	.short	(.L_63 - .L_62)
	.align		4
.L_62:
        /*00a8*/ 	.word	index@(.nv.constant0._Z15closestCentroidPfS_Piiii)
        /*00ac*/ 	.short	0x0380
        /*00ae*/ 	.short	0x0024


	//----- nvinfo : EIATTR_SW_WAR
	.align		4
.L_63:
        /*00b0*/ 	.byte	0x04, 0x36
        /*00b2*/ 	.short	(.L_65 - .L_64)
.L_64:
        /*00b4*/ 	.word	0x00000008
.L_65:


//--------------------- .nv.callgraph             --------------------------
	.section	.nv.callgraph,"",@"SHT_CUDA_CALLGRAPH"
	.align	4
	.sectionentsize	8
	.align		4
        /*0000*/ 	.word	0x00000000
	.align		4
        /*0004*/ 	.word	0xffffffff
	.align		4
        /*0008*/ 	.word	0x00000000
	.align		4
        /*000c*/ 	.word	0xfffffffe
	.align		4
        /*0010*/ 	.word	0x00000000
	.align		4
        /*0014*/ 	.word	0xfffffffd
	.align		4
        /*0018*/ 	.word	0x00000000
	.align		4
        /*001c*/ 	.word	0xfffffffc


//--------------------- .text._Z15updateCentroidsPfS_S_PiS0_iiiS_ --------------------------
	.section	.text._Z15updateCentroidsPfS_S_PiS0_iiiS_,"ax",@progbits
	.align	128
        .global         _Z15updateCentroidsPfS_S_PiS0_iiiS_
        .type           _Z15updateCentroidsPfS_S_PiS0_iiiS_,@function
        .size           _Z15updateCentroidsPfS_S_PiS0_iiiS_,(.L_x_50 - _Z15updateCentroidsPfS_S_PiS0_iiiS_)
        .other          _Z15updateCentroidsPfS_S_PiS0_iiiS_,@"STO_CUDA_ENTRY STV_DEFAULT"
_Z15updateCentroidsPfS_S_PiS0_iiiS_:
.text._Z15updateCentroidsPfS_S_PiS0_iiiS_:
[----:B------:R-:W-:Y:S01]  /*0000*/  LDC R1, c[0x0][0x37c] ;  /* 0x0000df00ff017b82 */ /* 0x000fe20000000800 */
[----:B------:R-:W0:Y:S07]  /*0010*/  S2R R3, SR_TID.X ;  /* 0x0000000000037919 */ /* 0x000e2e0000002100 */
[----:B------:R-:W0:Y:S01]  /*0020*/  S2UR UR4, SR_CTAID.X ;  /* 0x00000000000479c3 */ /* 0x000e220000002500 */
[----:B------:R-:W1:Y:S01]  /*0030*/  LDCU UR5, c[0x0][0x3a8] ;  /* 0x00007500ff0577ac */ /* 0x000e620008000800 */
[----:B------:R-:W-:Y:S01]  /*0040*/  BSSY B0, `(.L_x_0) ;  /* 0x0000094000007945 */ /* 0x000fe20003800000 */
[----:B------:R-:W2:Y:S05]  /*0050*/  LDCU.64 UR6, c[0x0][0x358] ;  /* 0x00006b00ff0677ac */ /* 0x000eaa0008000a00 */
[----:B------:R-:W0:Y:S02]  /*0060*/  LDC R2, c[0x0][0x360] ;  /* 0x0000d800ff027b82 */ /* 0x000e240000000800 */
[----:B0-----:R-:W-:-:S05]  /*0070*/  IMAD R2, R2, UR4, R3 ;  /* 0x0000000402027c24 */ /* 0x001fca000f8e0203 */
[----:B-1----:R-:W-:-:S13]  /*0080*/  ISETP.GE.AND P0, PT, R2, UR5, PT ;  /* 0x0000000502007c0c */ /* 0x002fda000bf06270 */
[----:B--2---:R-:W-:Y:S05]  /*0090*/  @P0 BRA `(.L_x_1) ;  /* 0x0000000800380947 */ /* 0x004fea0003800000 */
[----:B------:R-:W0:Y:S08]  /*00a0*/  LDC.64 R4, c[0x0][0x3a0] ;  /* 0x0000e800ff047b82 */ /* 0x000e300000000a00 */
[----:B------:R-:W1:Y:S01]  /*00b0*/  LDC R7, c[0x0][0x3ac] ;  /* 0x0000eb00ff077b82 */ /* 0x000e620000000800 */
[----:B0-----:R-:W-:-:S05]  /*00c0*/  IMAD.WIDE R4, R2, 0x4, R4 ;  /* 0x0000000402047825 */ /* 0x001fca00078e0204 */
[----:B------:R0:W5:Y:S01]  /*00d0*/  LDG.E R0, desc[UR6][R4.64] ;  /* 0x0000000604007981 */ /* 0x000162000c1e1900 */
[----:B-1----:R-:W-:-:S13]  /*00e0*/  ISETP.GE.AND P0, PT, R7, 0x1, PT ;  /* 0x000000010700780c */ /* 0x002fda0003f06270 */
[----:B0-----:R-:W-:Y:S05]  /*00f0*/  @!P0 BRA `(.L_x_2) ;  /* 0x0000000800108947 */ /* 0x001fea0003800000 */
[C---:B------:R-:W-:Y:S01]  /*0100*/  ISETP.GE.U32.AND P1, PT, R7.reuse, 0x10, PT ;  /* 0x000000100700780c */ /* 0x040fe20003f26070 */
[-C--:B-----5:R-:W-:Y:S01]  /*0110*/  IMAD R3, R0, R7.reuse, RZ ;  /* 0x0000000700037224 */ /* 0x0a0fe200078e02ff */
[----:B------:R-:W-:Y:S01]  /*0120*/  LOP3.LUT R14, R7, 0xf, RZ, 0xc0, !PT ;  /* 0x0000000f070e7812 */ /* 0x000fe200078ec0ff */
[----:B------:R-:W-:Y:S02]  /*0130*/  IMAD R4, R2, R7, RZ ;  /* 0x0000000702047224 */ /* 0x000fe400078e02ff */
[----:B------:R-:W-:Y:S01]  /*0140*/  IMAD.MOV.U32 R5, RZ, RZ, RZ ;  /* 0x000000ffff057224 */ /* 0x000fe200078e00ff */
[----:B------:R-:W-:Y:S02]  /*0150*/  ISETP.NE.AND P0, PT, R14, RZ, PT ;  /* 0x000000ff0e00720c */ /* 0x000fe40003f05270 */
[----:B------:R-:W-:-:S05]  /*0160*/  SHF.R.S32.HI R6, RZ, 0x1f, R3 ;  /* 0x0000001fff067819 */ /* 0x000fca0000011403 */
[----:B------:R-:W-:Y:S06]  /*0170*/  @!P1 BRA `(.L_x_3) ;  /* 0x0000000000cc9947 */ /* 0x000fec0003800000 */
[----:B------:R-:W0:Y:S01]  /*0180*/  LDCU.64 UR4, c[0x0][0x388] ;  /* 0x00007100ff0477ac */ /* 0x000e220008000a00 */
[----:B------:R-:W-:Y:S01]  /*0190*/  LOP3.LUT R5, R7, 0x7ffffff0, RZ, 0xc0, !PT ;  /* 0x7ffffff007057812 */ /* 0x000fe200078ec0ff */
[----:B------:R-:W-:-:S04]  /*01a0*/  IMAD.MOV.U32 R12, RZ, RZ, R4 ;  /* 0x000000ffff0c7224 */ /* 0x000fc800078e0004 */
[----:B------:R-:W-:Y:S01]  /*01b0*/  IMAD.MOV R13, RZ, RZ, -R5 ;  /* 0x000000ffff0d7224 */ /* 0x000fe200078e0a05 */
[----:B0-----:R-:W-:-:S04]  /*01c0*/  LEA R16, P1, R3, UR4, 0x2 ;  /* 0x0000000403107c11 */ /* 0x001fc8000f8210ff */
[----:B------:R-:W-:Y:S02]  /*01d0*/  IADD3 R16, P2, PT, R16, 0x20, RZ ;  /* 0x0000002010107810 */ /* 0x000fe40007f5e0ff */
[----:B------:R-:W-:-:S05]  /*01e0*/  LEA.HI.X R23, R3, UR5, R6, 0x2, P1 ;  /* 0x0000000503177c11 */ /* 0x000fca00088f1406 */
[----:B------:R-:W-:-:S07]  /*01f0*/  IMAD.X R23, RZ, RZ, R23, P2 ;  /* 0x000000ffff177224 */ /* 0x000fce00010e0617 */
.L_x_4:
[----:B0-----:R-:W0:Y:S02]  /*0200*/  LDC.64 R10, c[0x0][0x380] ;  /* 0x0000e000ff0a7b82 */ /* 0x001e240000000a00 */
[----:B0-----:R-:W-:-:S05]  /*0210*/  IMAD.WIDE R10, R12, 0x4, R10 ;  /* 0x000000040c0a7825 */ /* 0x001fca00078e020a */
[----:B------:R-:W2:Y:S01]  /*0220*/  LDG.E R15, desc[UR6][R10.64] ;  /* 0x000000060a0f7981 */ /* 0x000ea2000c1e1900 */
[----:B------:R-:W-:Y:S01]  /*0230*/  IMAD.MOV.U32 R8, RZ, RZ, R16 ;  /* 0x000000ffff087224 */ /* 0x000fe200078e0010 */
[----:B------:R-:W-:Y:S05]  /*0240*/  YIELD ;  /* 0x0000000000007946 */ /* 0x000fea0003800000 */
[----:B------:R-:W-:-:S05]  /*0250*/  IMAD.MOV.U32 R9, RZ, RZ, R23 ;  /* 0x000000ffff097224 */ /* 0x000fca00078e0017 */
[----:B--2---:R0:W-:Y:S04]  /*0260*/  REDG.E.ADD.F32.FTZ.RN.STRONG.GPU desc[UR6][R8.64+-0x20], R15 ;  /* 0xffffe00f080079a6 */ /* 0x0041e8000c12f306 */
[----:B------:R-:W2:Y:S04]  /*0270*/  LDG.E R17, desc[UR6][R10.64+0x4] ;  /* 0x000004060a117981 */ /* 0x000ea8000c1e1900 */
[----:B--2---:R1:W-:Y:S04]  /*0280*/  REDG.E.ADD.F32.FTZ.RN.STRONG.GPU desc[UR6][R8.64+-0x1c], R17 ;  /* 0xffffe411080079a6 */ /* 0x0043e8000c12f306 */
[----:B------:R-:W2:Y:S04]  /*0290*/  LDG.E R19, desc[UR6][R10.64+0x8] ;  /* 0x000008060a137981 */ /* 0x000ea8000c1e1900 */
[----:B--2---:R2:W-:Y:S04]  /*02a0*/  REDG.E.ADD.F32.FTZ.RN.STRONG.GPU desc[UR6][R8.64+-0x18], R19 ;  /* 0xffffe813080079a6 */ /* 0x0045e8000c12f306 */
[----:B------:R-:W3:Y:S04]  /*02b0*/  LDG.E R21, desc[UR6][R10.64+0xc] ;  /* 0x00000c060a157981 */ /* 0x000ee8000c1e1900 */
[----:B---3--:R3:W-:Y:S04]  /*02c0*/  REDG.E.ADD.F32.FTZ.RN.STRONG.GPU desc[UR6][R8.64+-0x14], R21 ;  /* 0xffffec15080079a6 */ /* 0x0087e8000c12f306 */
[----:B------:R-:W4:Y:S04]  /*02d0*/  LDG.E R23, desc[UR6][R10.64+0x10] ;  /* 0x000010060a177981 */ /* 0x000f28000c1e1900 */
[----:B----4-:R4:W-:Y:S04]  /*02e0*/  REDG.E.ADD.F32.FTZ.RN.STRONG.GPU desc[UR6][R8.64+-0x10], R23 ;  /* 0xfffff017080079a6 */ /* 0x0109e8000c12f306 */
[----:B------:R-:W5:Y:S04]  /*02f0*/  LDG.E R25, desc[UR6][R10.64+0x14] ;  /* 0x000014060a197981 */ /* 0x000f68000c1e1900 */
[----:B-----5:R5:W-:Y:S04]  /*0300*/  REDG.E.ADD.F32.FTZ.RN.STRONG.GPU desc[UR6][R8.64+-0xc], R25 ;  /* 0xfffff419080079a6 */ /* 0x020be8000c12f306 */
[----:B0-----:R-:W2:Y:S04]  /*0310*/  LDG.E R15, desc[UR6][R10.64+0x18] ;  /* 0x000018060a0f7981 */ /* 0x001ea8000c1e1900 */
[----:B--2---:R0:W-:Y:S04]  /*0320*/  REDG.E.ADD.F32.FTZ.RN.STRONG.GPU desc[UR6][R8.64+-0x8], R15 ;  /* 0xfffff80f080079a6 */ /* 0x0041e8000c12f306 */
[----:B-1----:R-:W2:Y:S04]  /*0330*/  LDG.E R17, desc[UR6][R10.64+0x1c] ;  /* 0x00001c060a117981 */ /* 0x002ea8000c1e1900 */
[----:B--2---:R1:W-:Y:S04]  /*0340*/  REDG.E.ADD.F32.FTZ.RN.STRONG.GPU desc[UR6][R8.64+-0x4], R17 ;  /* 0xfffffc11080079a6 */ /* 0x0043e8000c12f306 */
[----:B------:R-:W2:Y:S04]  /*0350*/  LDG.E R19, desc[UR6][R10.64+0x20] ;  /* 0x000020060a137981 */ /* 0x000ea8000c1e1900 */
[----:B--2---:R2:W-:Y:S04]  /*0360*/  REDG.E.ADD.F32.FTZ.RN.STRONG.GPU desc[UR6][R8.64], R19 ;  /* 0x00000013080079a6 */ /* 0x0045e8000c12f306 */
[----:B---3--:R-:W3:Y:S04]  /*0370*/  LDG.E R21, desc[UR6][R10.64+0x24] ;  /* 0x000024060a157981 */ /* 0x008ee8000c1e1900 */
[----:B---3--:R3:W-:Y:S04]  /*0380*/  REDG.E.ADD.F32.FTZ.RN.STRONG.GPU desc[UR6][R8.64+0x4], R21 ;  /* 0x00000415080079a6 */ /* 0x0087e8000c12f306 */
[----:B----4-:R-:W4:Y:S04]  /*0390*/  LDG.E R23, desc[UR6][R10.64+0x28] ;  /* 0x000028060a177981 */ /* 0x010f28000c1e1900 */
[----:B----4-:R4:W-:Y:S04]  /*03a0*/  REDG.E.ADD.F32.FTZ.RN.STRONG.GPU desc[UR6][R8.64+0x8], R23 ;  /* 0x00000817080079a6 */ /* 0x0109e8000c12f306 */
[----:B-----5:R-:W5:Y:S04]  /*03b0*/  LDG.E R25, desc[UR6][R10.64+0x2c] ;  /* 0x00002c060a197981 */ /* 0x020f68000c1e1900 */
[----:B-----5:R1:W-:Y:S04]  /*03c0*/  REDG.E.ADD.F32.FTZ.RN.STRONG.GPU desc[UR6][R8.64+0xc], R25 ;  /* 0x00000c19080079a6 */ /* 0x0203e8000c12f306 */
[----:B0-----:R-:W5:Y:S04]  /*03d0*/  LDG.E R15, desc[UR6][R10.64+0x30] ;  /* 0x000030060a0f7981 */ /* 0x001f68000c1e1900 */
[----:B-----5:R0:W-:Y:S04]  /*03e0*/  REDG.E.ADD.F32.FTZ.RN.STRONG.GPU desc[UR6][R8.64+0x10], R15 ;  /* 0x0000100f080079a6 */ /* 0x0201e8000c12f306 */
[----:B-1----:R-:W5:Y:S04]  /*03f0*/  LDG.E R17, desc[UR6][R10.64+0x34] ;  /* 0x000034060a117981 */ /* 0x002f68000c1e1900 */
[----:B-----5:R0:W-:Y:S04]  /*0400*/  REDG.E.ADD.F32.FTZ.RN.STRONG.GPU desc[UR6][R8.64+0x14], R17 ;  /* 0x00001411080079a6 */ /* 0x0201e8000c12f306 */
[----:B--2---:R-:W2:Y:S01]  /*0410*/  LDG.E R19, desc[UR6][R10.64+0x38] ;  /* 0x000038060a137981 */ /* 0x004ea2000c1e1900 */
[----:B------:R-:W-:-:S05]  /*0420*/  VIADD R13, R13, 0x10 ;  /* 0x000000100d0d7836 */ /* 0x000fca0000000000 */
[----:B------:R-:W-:Y:S01]  /*0430*/  ISETP.NE.AND P1, PT, R13, RZ, PT ;  /* 0x000000ff0d00720c */ /* 0x000fe20003f25270 */
[----:B--2---:R0:W-:Y:S04]  /*0440*/  REDG.E.ADD.F32.FTZ.RN.STRONG.GPU desc[UR6][R8.64+0x18], R19 ;  /* 0x00001813080079a6 */ /* 0x0041e8000c12f306 */
[----:B---3--:R-:W2:Y:S01]  /*0450*/  LDG.E R21, desc[UR6][R10.64+0x3c] ;  /* 0x00003c060a157981 */ /* 0x008ea2000c1e1900 */
[----:B------:R-:W-:Y:S01]  /*0460*/  IADD3 R16, P2, PT, R8, 0x40, RZ ;  /* 0x0000004008107810 */ /* 0x000fe20007f5e0ff */
[----:B------:R-:W-:-:S04]  /*0470*/  VIADD R12, R12, 0x10 ;  /* 0x000000100c0c7836 */ /* 0x000fc80000000000 */
[----:B----4-:R-:W-:Y:S01]  /*0480*/  IMAD.X R23, RZ, RZ, R9, P2 ;  /* 0x000000ffff177224 */ /* 0x010fe200010e0609 */
[----:B--2---:R0:W-:Y:S01]  /*0490*/  REDG.E.ADD.F32.FTZ.RN.STRONG.GPU desc[UR6][R8.64+0x1c], R21 ;  /* 0x00001c15080079a6 */ /* 0x0041e2000c12f306 */
[----:B------:R-:W-:Y:S06]  /*04a0*/  @P1 BRA `(.L_x_4) ;  /* 0xfffffffc00541947 */ /* 0x000fec000383ffff */
.L_x_3:
[----:B------:R-:W-:Y:S05]  /*04b0*/  @!P0 BRA `(.L_x_2) ;  /* 0x0000000400208947 */ /* 0x000fea0003800000 */
[----:B------:R-:W-:Y:S02]  /*04c0*/  ISETP.GE.U32.AND P1, PT, R14, 0x8, PT ;  /* 0x000000080e00780c */ /* 0x000fe40003f26070 */
[----:B------:R-:W-:-:S04]  /*04d0*/  LOP3.LUT R16, R7, 0x7, RZ, 0xc0, !PT ;  /* 0x0000000707107812 */ /* 0x000fc800078ec0ff */
[----:B------:R-:W-:-:S07]  /*04e0*/  ISETP.NE.AND P0, PT, R16, RZ, PT ;  /* 0x000000ff1000720c */ /* 0x000fce0003f05270 */
[----:B------:R-:W-:Y:S06]  /*04f0*/  @!P1 BRA `(.L_x_5) ;  /* 0x0000000000649947 */ /* 0x000fec0003800000 */
[----:B------:R-:W1:Y:S01]  /*0500*/  LDC.64 R10, c[0x0][0x380] ;  /* 0x0000e000ff0a7b82 */ /* 0x000e620000000a00 */
[----:B0-----:R-:W-:Y:S01]  /*0510*/  IMAD.IADD R9, R4, 0x1, R5 ;  /* 0x0000000104097824 */ /* 0x001fe200078e0205 */
[----:B------:R-:W0:Y:S03]  /*0520*/  LDCU.64 UR4, c[0x0][0x388] ;  /* 0x00007100ff0477ac */ /* 0x000e260008000a00 */
[----:B-1----:R-:W-:-:S05]  /*0530*/  IMAD.WIDE R10, R9, 0x4, R10 ;  /* 0x00000004090a7825 */ /* 0x002fca00078e020a */
[----:B------:R-:W2:Y:S01]  /*0540*/  LDG.E R13, desc[UR6][R10.64] ;  /* 0x000000060a0d7981 */ /* 0x000ea2000c1e1900 */
[----:B------:R-:W-:-:S05]  /*0550*/  IADD3 R9, P1, PT, R3, R5, RZ ;  /* 0x0000000503097210 */ /* 0x000fca0007f3e0ff */
[----:B------:R-:W-:Y:S01]  /*0560*/  IMAD.X R12, RZ, RZ, R6, P1 ;  /* 0x000000ffff0c7224 */ /* 0x000fe200008e0606 */
[----:B0-----:R-:W-:-:S04]  /*0570*/  LEA R8, P1, R9, UR4, 0x2 ;  /* 0x0000000409087c11 */ /* 0x001fc8000f8210ff */
[----:B------:R-:W-:-:S05]  /*0580*/  LEA.HI.X R9, R9, UR5, R12, 0x2, P1 ;  /* 0x0000000509097c11 */ /* 0x000fca00088f140c */
[----:B--2---:R0:W-:Y:S04]  /*0590*/  REDG.E.ADD.F32.FTZ.RN.STRONG.GPU desc[UR6][R8.64], R13 ;  /* 0x0000000d080079a6 */ /* 0x0041e8000c12f306 */
[----:B------:R-:W2:Y:S04]  /*05a0*/  LDG.E R15, desc[UR6][R10.64+0x4] ;  /* 0x000004060a0f7981 */ /* 0x000ea8000c1e1900 */
[----:B--2---:R1:W-:Y:S04]  /*05b0*/  REDG.E.ADD.F32.FTZ.RN.STRONG.GPU desc[UR6][R8.64+0x4], R15 ;  /* 0x0000040f080079a6 */ /* 0x0043e8000c12f306 */
[----:B------:R-:W2:Y:S04]  /*05c0*/  LDG.E R17, desc[UR6][R10.64+0x8] ;  /* 0x000008060a117981 */ /* 0x000ea8000c1e1900 */
[----:B--2---:R2:W-:Y:S04]  /*05d0*/  REDG.E.ADD.F32.FTZ.RN.STRONG.GPU desc[UR6][R8.64+0x8], R17 ;  /* 0x00000811080079a6 */ /* 0x0045e8000c12f306 */
[----:B------:R-:W3:Y:S04]  /*05e0*/  LDG.E R19, desc[UR6][R10.64+0xc] ;  /* 0x00000c060a137981 */ /* 0x000ee8000c1e1900 */
[----:B---3--:R2:W-:Y:S04]  /*05f0*/  REDG.E.ADD.F32.FTZ.RN.STRONG.GPU desc[UR6][R8.64+0xc], R19 ;  /* 0x00000c13080079a6 */ /* 0x0085e8000c12f306 */
[----:B------:R-:W3:Y:S04]  /*0600*/  LDG.E R21, desc[UR6][R10.64+0x10] ;  /* 0x000010060a157981 */ /* 0x000ee8000c1e1900 */
[----:B---3--:R2:W-:Y:S04]  /*0610*/  REDG.E.ADD.F32.FTZ.RN.STRONG.GPU desc[UR6][R8.64+0x10], R21 ;  /* 0x00001015080079a6 */ /* 0x0085e8000c12f306 */
[----:B------:R-:W3:Y:S04]  /*0620*/  LDG.E R23, desc[UR6][R10.64+0x14] ;  /* 0x000014060a177981 */ /* 0x000ee8000c1e1900 */
[----:B---3--:R2:W-:Y:S04]  /*0630*/  REDG.E.ADD.F32.FTZ.RN.STRONG.GPU desc[UR6][R8.64+0x14], R23 ;  /* 0x00001417080079a6 */ /* 0x0085e8000c12f306 */
[----:B0-----:R-:W3:Y:S04]  /*0640*/  LDG.E R13, desc[UR6][R10.64+0x18] ;  /* 0x000018060a0d7981 */ /* 0x001ee8000c1e1900 */
[----:B---3--:R2:W-:Y:S04]  /*0650*/  REDG.E.ADD.F32.FTZ.RN.STRONG.GPU desc[UR6][R8.64+0x18], R13 ;  /* 0x0000180d080079a6 */ /* 0x0085e8000c12f306 */
[----:B-1----:R-:W3:Y:S01]  /*0660*/  LDG.E R15, desc[UR6][R10.64+0x1c] ;  /* 0x00001c060a0f7981 */ /* 0x002ee2000c1e1900 */
[----:B------:R-:W-:-:S03]  /*0670*/  VIADD R5, R5, 0x8 ;  /* 0x0000000805057836 */ /* 0x000fc60000000000 */
[----:B---3--:R2:W-:Y:S04]  /*0680*/  REDG.E.ADD.F32.FTZ.RN.STRONG.GPU desc[UR6][R8.64+0x1c], R15 ;  /* 0x00001c0f080079a6 */ /* 0x0085e8000c12f306 */
.L_x_5:
[----:B------:R-:W-:Y:S05]  /*0690*/  @!P0 BRA `(.L_x_2) ;  /* 0x0000000000a88947 */ /* 0x000fea0003800000 */
[----:B------:R-:W-:Y:S02]  /*06a0*/  ISETP.GE.U32.AND P1, PT, R16, 0x4, PT ;  /* 0x000000041000780c */ /* 0x000fe40003f26070 */
[----:B------:R-:W-:-:S04]  /*06b0*/  LOP3.LUT R7, R7, 0x3, RZ, 0xc0, !PT ;  /* 0x0000000307077812 */ /* 0x000fc800078ec0ff */
[----:B------:R-:W-:-:S07]  /*06c0*/  ISETP.NE.AND P0, PT, R7, RZ, PT ;  /* 0x000000ff0700720c */ /* 0x000fce0003f05270 */
[----:B------:R-:W-:Y:S06]  /*06d0*/  @!P1 BRA `(.L_x_6) ;  /* 0x0000000000449947 */ /* 0x000fec0003800000 */
[----:B0-2---:R-:W0:Y:S01]  /*06e0*/  LDC.64 R8, c[0x0][0x380] ;  /* 0x0000e000ff087b82 */ /* 0x005e220000000a00 */
[----:B------:R-:W-:Y:S01]  /*06f0*/  IMAD.IADD R11, R4, 0x1, R5 ;  /* 0x00000001040b7824 */ /* 0x000fe200078e0205 */
[----:B------:R-:W1:Y:S03]  /*0700*/  LDCU.64 UR4, c[0x0][0x388] ;  /* 0x00007100ff0477ac */ /* 0x000e660008000a00 */
[----:B0-----:R-:W-:-:S05]  /*0710*/  IMAD.WIDE R10, R11, 0x4, R8 ;  /* 0x000000040b0a7825 */ /* 0x001fca00078e0208 */
[----:B------:R-:W2:Y:S01]  /*0720*/  LDG.E R13, desc[UR6][R10.64] ;  /* 0x000000060a0d7981 */ /* 0x000ea2000c1e1900 */
[----:B------:R-:W-:-:S05]  /*0730*/  IADD3 R9, P1, PT, R3, R5, RZ ;  /* 0x0000000503097210 */ /* 0x000fca0007f3e0ff */
[----:B------:R-:W-:Y:S01]  /*0740*/  IMAD.X R12, RZ, RZ, R6, P1 ;  /* 0x000000ffff0c7224 */ /* 0x000fe200008e0606 */
[----:B-1----:R-:W-:-:S04]  /*0750*/  LEA R8, P1, R9, UR4, 0x2 ;  /* 0x0000000409087c11 */ /* 0x002fc8000f8210ff */
[----:B------:R-:W-:-:S05]  /*0760*/  LEA.HI.X R9, R9, UR5, R12, 0x2, P1 ;  /* 0x0000000509097c11 */ /* 0x000fca00088f140c */
[----:B--2---:R1:W-:Y:S04]  /*0770*/  REDG.E.ADD.F32.FTZ.RN.STRONG.GPU desc[UR6][R8.64], R13 ;  /* 0x0000000d080079a6 */ /* 0x0043e8000c12f306 */
[----:B------:R-:W2:Y:S04]  /*0780*/  LDG.E R15, desc[UR6][R10.64+0x4] ;  /* 0x000004060a0f7981 */ /* 0x000ea8000c1e1900 */
[----:B--2---:R1:W-:Y:S04]  /*0790*/  REDG.E.ADD.F32.FTZ.RN.STRONG.GPU desc[UR6][R8.64+0x4], R15 ;  /* 0x0000040f080079a6 */ /* 0x0043e8000c12f306 */
[----:B------:R-:W2:Y:S04]  /*07a0*/  LDG.E R17, desc[UR6][R10.64+0x8] ;  /* 0x000008060a117981 */ /* 0x000ea8000c1e1900 */
[----:B--2---:R1:W-:Y:S04]  /*07b0*/  REDG.E.ADD.F32.FTZ.RN.STRONG.GPU desc[UR6][R8.64+0x8], R17 ;  /* 0x00000811080079a6 */ /* 0x0043e8000c12f306 */
[----:B------:R-:W2:Y:S01]  /*07c0*/  LDG.E R19, desc[UR6][R10.64+0xc] ;  /* 0x00000c060a137981 */ /* 0x000ea2000c1e1900 */
[----:B------:R-:W-:-:S03]  /*07d0*/  VIADD R5, R5, 0x4 ;  /* 0x0000000405057836 */ /* 0x000fc60000000000 */
[----:B--2---:R1:W-:Y:S04]  /*07e0*/  REDG.E.ADD.F32.FTZ.RN.STRONG.GPU desc[UR6][R8.64+0xc], R19 ;  /* 0x00000c13080079a6 */ /* 0x0043e8000c12f306 */
.L_x_6:
[----:B------:R-:W-:Y:S05]  /*07f0*/  @!P0 BRA `(.L_x_2) ;  /* 0x0000000000508947 */ /* 0x000fea0003800000 */
[----:B------:R-:W3:Y:S01]  /*0800*/  LDCU.64 UR4, c[0x0][0x388] ;  /* 0x00007100ff0477ac */ /* 0x000ee20008000a00 */
[----:B012---:R-:W0:Y:S01]  /*0810*/  LDC.64 R8, c[0x0][0x380] ;  /* 0x0000e000ff087b82 */ /* 0x007e220000000a00 */
[----:B------:R-:W-:Y:S01]  /*0820*/  IADD3 R13, P0, PT, R3, R5, RZ ;  /* 0x00000005030d7210 */ /* 0x000fe20007f1e0ff */
[----:B------:R-:W-:Y:S02]  /*0830*/  IMAD.IADD R3, R4, 0x1, R5 ;  /* 0x0000000104037824 */ /* 0x000fe400078e0205 */
[----:B------:R-:W-:Y:S02]  /*0840*/  IMAD.MOV R7, RZ, RZ, -R7 ;  /* 0x000000ffff077224 */ /* 0x000fe400078e0a07 */
[----:B------:R-:W-:Y:S01]  /*0850*/  IMAD.X R6, RZ, RZ, R6, P0 ;  /* 0x000000ffff067224 */ /* 0x000fe200000e0606 */
[----:B---3--:R-:W-:-:S04]  /*0860*/  LEA R10, P1, R13, UR4, 0x2 ;  /* 0x000000040d0a7c11 */ /* 0x008fc8000f8210ff */
[----:B------:R-:W-:-:S09]  /*0870*/  LEA.HI.X R13, R13, UR5, R6, 0x2, P1 ;  /* 0x000000050d0d7c11 */ /* 0x000fd200088f1406 */
.L_x_7:
[----:B0--3--:R-:W-:-:S05]  /*0880*/  IMAD.WIDE R4, R3, 0x4, R8 ;  /* 0x0000000403047825 */ /* 0x009fca00078e0208 */
[----:B------:R0:W2:Y:S01]  /*0890*/  LDG.E R11, desc[UR6][R4.64] ;  /* 0x00000006040b7981 */ /* 0x0000a2000c1e1900 */
[----:B------:R-:W-:Y:S01]  /*08a0*/  VIADD R7, R7, 0x1 ;  /* 0x0000000107077836 */ /* 0x000fe20000000000 */
[----:B------:R-:W-:Y:S05]  /*08b0*/  YIELD ;  /* 0x0000000000007946 */ /* 0x000fea0003800000 */
[----:B------:R-:W-:Y:S01]  /*08c0*/  ISETP.NE.AND P0, PT, R7, RZ, PT ;  /* 0x000000ff0700720c */ /* 0x000fe20003f05270 */
[----:B0-----:R-:W-:Y:S02]  /*08d0*/  IMAD.MOV.U32 R4, RZ, RZ, R10 ;  /* 0x000000ffff047224 */ /* 0x001fe400078e000a */
[----:B------:R-:W-:Y:S01]  /*08e0*/  IMAD.MOV.U32 R5, RZ, RZ, R13 ;  /* 0x000000ffff057224 */ /* 0x000fe200078e000d */
[----:B------:R-:W-:Y:S01]  /*08f0*/  IADD3 R10, P1, PT, R10, 0x4, RZ ;  /* 0x000000040a0a7810 */ /* 0x000fe20007f3e0ff */
[----:B------:R-:W-:-:S04]  /*0900*/  VIADD R3, R3, 0x1 ;  /* 0x0000000103037836 */ /* 0x000fc80000000000 */
[----:B------:R-:W-:Y:S01]  /*0910*/  IMAD.X R13, RZ, RZ, R13, P1 ;  /* 0x000000ffff0d7224 */ /* 0x000fe200008e060d */
[----:B--2---:R3:W-:Y:S03]  /*0920*/  REDG.E.ADD.F32.FTZ.RN.STRONG.GPU desc[UR6][R4.64], R11 ;  /* 0x0000000b040079a6 */ /* 0x0047e6000c12f306 */
[----:B------:R-:W-:Y:S05]  /*0930*/  @P0 BRA `(.L_x_7) ;  /* 0xfffffffc00d00947 */ /* 0x000fea000383ffff */
.L_x_2:
[----:B---3--:R-:W3:Y:S01]  /*0940*/  LDC.64 R4, c[0x0][0x398] ;  /* 0x0000e600ff047b82 */ /* 0x008ee20000000a00 */
[----:B------:R-:W-:Y:S02]  /*0950*/  IMAD.MOV.U32 R3, RZ, RZ, 0x1 ;  /* 0x00000001ff037424 */ /* 0x000fe400078e00ff */
[----:B---3-5:R-:W-:-:S05]  /*0960*/  IMAD.WIDE R4, R0, 0x4, R4 ;  /* 0x0000000400047825 */ /* 0x028fca00078e0204 */
[----:B------:R3:W-:Y:S02]  /*0970*/  REDG.E.ADD.STRONG.GPU desc[UR6][R4.64], R3 ;  /* 0x000000030400798e */ /* 0x0007e4000c12e106 */
.L_x_1:
[----:B------:R-:W-:Y:S05]  /*0980*/  BSYNC B0 ;  /* 0x0000000000007941 */ /* 0x000fea0003800000 */
.L_x_0:
[----:B------:R-:W3:Y:S01]  /*0990*/  LDC R11, c[0x0][0x3ac] ;  /* 0x0000eb00ff0b7b82 */ /* 0x000ee20000000800 */
[----:B------:R-:W3:Y:S01]  /*09a0*/  LDCU UR4, c[0x0][0x3b0] ;  /* 0x00007600ff0477ac */ /* 0x000ee20008000800 */
[----:B------:R-:W-:Y:S01]  /*09b0*/  BSSY.RECONVERGENT B0, `(.L_x_8) ;  /* 0x0000048000007945 */ /* 0x000fe20003800200 */
[----:B---3--:R-:W-:-:S05]  /*09c0*/  IMAD R5, R11, UR4, RZ ;  /* 0x000000040b057c24 */ /* 0x008fca000f8e02ff */
[----:B------:R-:W-:-:S13]  /*09d0*/  ISETP.GE.AND P0, PT, R2, R5, PT ;  /* 0x000000050200720c */ /* 0x000fda0003f06270 */
[----:B------:R-:W-:Y:S05]  /*09e0*/  @P0 BRA `(.L_x_9) ;  /* 0x0000000400100947 */ /* 0x000fea0003800000 */
[----:B------:R-:W-:-:S04]  /*09f0*/  IABS R3, R11 ;  /* 0x0000000b00037213 */ /* 0x000fc80000000000 */
[----:B------:R-:W3:Y:S08]  /*0a00*/  I2F.RP R0, R3 ;  /* 0x0000000300007306 */ /* 0x000ef00000209400 */
[----:B---3--:R-:W3:Y:S02]  /*0a10*/  MUFU.RCP R0, R0 ;  /* 0x0000000000007308 */ /* 0x008ee40000001000 */
[----:B---3--:R-:W-:-:S06]  /*0a20*/  VIADD R6, R0, 0xffffffe ;  /* 0x0ffffffe00067836 */ /* 0x008fcc0000000000 */
[----:B------:R3:W4:Y:S02]  /*0a30*/  F2I.FTZ.U32.TRUNC.NTZ R7, R6 ;  /* 0x0000000600077305 */ /* 0x000724000021f000 */
[----:B---3--:R-:W-:Y:S02]  /*0a40*/  IMAD.MOV.U32 R6, RZ, RZ, RZ ;  /* 0x000000ffff067224 */ /* 0x008fe400078e00ff */
[----:B----4-:R-:W-:-:S04]  /*0a50*/  IMAD.MOV R4, RZ, RZ, -R7 ;  /* 0x000000ffff047224 */ /* 0x010fc800078e0a07 */
[----:B012---:R-:W-:Y:S01]  /*0a60*/  IMAD R9, R4, R3, RZ ;  /* 0x0000000304097224 */ /* 0x007fe200078e02ff */
[----:B------:R-:W-:-:S03]  /*0a70*/  IABS R4, R2 ;  /* 0x0000000200047213 */ /* 0x000fc60000000000 */
[----:B------:R-:W-:Y:S02]  /*0a80*/  IMAD.HI.U32 R7, R7, R9, R6 ;  /* 0x0000000907077227 */ /* 0x000fe400078e0006 */
[----:B------:R-:W0:Y:S04]  /*0a90*/  LDC.64 R8, c[0x0][0x398] ;  /* 0x0000e600ff087b82 */ /* 0x000e280000000a00 */
[----:B------:R-:W-:-:S04]  /*0aa0*/  IMAD.HI.U32 R7, R7, R4, RZ ;  /* 0x0000000407077227 */ /* 0x000fc800078e00ff */
[----:B------:R-:W-:-:S04]  /*0ab0*/  IMAD.MOV R0, RZ, RZ, -R7 ;  /* 0x000000ffff007224 */ /* 0x000fc800078e0a07 */
[----:B------:R-:W-:-:S05]  /*0ac0*/  IMAD R0, R3, R0, R4 ;  /* 0x0000000003007224 */ /* 0x000fca00078e0204 */
[----:B------:R-:W-:-:S13]  /*0ad0*/  ISETP.GT.U32.AND P2, PT, R3, R0, PT ;  /* 0x000000000300720c */ /* 0x000fda0003f44070 */
[----:B------:R-:W-:Y:S02]  /*0ae0*/  @!P2 IMAD.IADD R0, R0, 0x1, -R3 ;  /* 0x000000010000a824 */ /* 0x000fe400078e0a03 */
[----:B------:R-:W-:Y:S01]  /*0af0*/  @!P2 VIADD R7, R7, 0x1 ;  /* 0x000000010707a836 */ /* 0x000fe20000000000 */
[----:B------:R-:W-:Y:S02]  /*0b00*/  ISETP.NE.AND P2, PT, R11, RZ, PT ;  /* 0x000000ff0b00720c */ /* 0x000fe40003f45270 */
[----:B------:R-:W-:Y:S02]  /*0b10*/  ISETP.GE.U32.AND P0, PT, R0, R3, PT ;  /* 0x000000030000720c */ /* 0x000fe40003f06070 */
[----:B------:R-:W-:-:S04]  /*0b20*/  LOP3.LUT R0, R2, R11, RZ, 0x3c, !PT ;  /* 0x0000000b02007212 */ /* 0x000fc800078e3cff */
[----:B------:R-:W-:-:S07]  /*0b30*/  ISETP.GE.AND P1, PT, R0, RZ, PT ;  /* 0x000000ff0000720c */ /* 0x000fce0003f26270 */
[----:B------:R-:W-:-:S06]  /*0b40*/  @P0 VIADD R7, R7, 0x1 ;  /* 0x0000000107070836 */ /* 0x000fcc0000000000 */
[----:B------:R-:W-:Y:S01]  /*0b50*/  @!P1 IMAD.MOV R7, RZ, RZ, -R7 ;  /* 0x000000ffff079224 */ /* 0x000fe200078e0a07 */
[----:B------:R-:W-:-:S05]  /*0b60*/  @!P2 LOP3.LUT R7, RZ, R11, RZ, 0x33, !PT ;  /* 0x0000000bff07a212 */ /* 0x000fca00078e33ff */
[----:B0-----:R-:W-:Y:S02]  /*0b70*/  IMAD.WIDE R8, R7, 0x4, R8 ;  /* 0x0000000407087825 */ /* 0x001fe400078e0208 */
[----:B------:R-:W0:Y:S04]  /*0b80*/  LDC.64 R6, c[0x0][0x388] ;  /* 0x0000e200ff067b82 */ /* 0x000e280000000a00 */
[----:B------:R-:W2:Y:S01]  /*0b90*/  LDG.E R8, desc[UR6][R8.64] ;  /* 0x0000000608087981 */ /* 0x000ea2000c1e1900 */
[----:B0-----:R-:W-:-:S05]  /*0ba0*/  IMAD.WIDE R6, R2, 0x4, R6 ;  /* 0x0000000402067825 */ /* 0x001fca00078e0206 */
[----:B------:R-:W3:Y:S01]  /*0bb0*/  LDG.E R0, desc[UR6][R6.64] ;  /* 0x0000000606007981 */ /* 0x000ee2000c1e1900 */
[----:B------:R-:W-:Y:S01]  /*0bc0*/  BSSY.RECONVERGENT B1, `(.L_x_10) ;  /* 0x000000d000017945 */ /* 0x000fe20003800200 */
[----:B--2---:R-:W-:-:S04]  /*0bd0*/  I2FP.F32.S32 R12, R8 ;  /* 0x00000008000c7245 */ /* 0x004fc80000201400 */
[----:B------:R-:W0:Y:S02]  /*0be0*/  MUFU.RCP R3, R12 ;  /* 0x0000000c00037308 */ /* 0x000e240000001000 */
[----:B0-----:R-:W-:-:S06]  /*0bf0*/  FFMA R4, -R12, R3, 1 ;  /* 0x3f8000000c047423 */ /* 0x001fcc0000000103 */
[----:B---3--:R-:W0:Y:S01]  /*0c00*/  FCHK P0, R0, R12 ;  /* 0x0000000c00007302 */ /* 0x008e220000000000 */
[----:B------:R-:W-:-:S04]  /*0c10*/  FFMA R3, R3, R4, R3 ;  /* 0x0000000403037223 */ /* 0x000fc80000000003 */
[----:B------:R-:W-:-:S04]  /*0c20*/  FFMA R4, R0, R3, RZ ;  /* 0x0000000300047223 */ /* 0x000fc800000000ff */
[----:B------:R-:W-:-:S04]  /*0c30*/  FFMA R10, -R12, R4, R0 ;  /* 0x000000040c0a7223 */ /* 0x000fc80000000100 */
[----:B------:R-:W-:Y:S01]  /*0c40*/  FFMA R3, R3, R10, R4 ;  /* 0x0000000a03037223 */ /* 0x000fe20000000004 */
[----:B0-----:R-:W-:Y:S06]  /*0c50*/  @!P0 BRA `(.L_x_11) ;  /* 0x00000000000c8947 */ /* 0x001fec0003800000 */
[----:B------:R-:W-:-:S07]  /*0c60*/  MOV R4, 0xc80 ;  /* 0x00000c8000047802 */ /* 0x000fce0000000f00 */
[----:B------:R-:W-:Y:S05]  /*0c70*/  CALL.REL.NOINC `($__internal_0_$__cuda_sm3x_div_rn_noftz_f32_slowpath) ;  /* 0x0000000000947944 */ /* 0x000fea0003c00000 */
[----:B------:R-:W-:-:S07]  /*0c80*/  IMAD.MOV.U32 R3, RZ, RZ, R0 ;  /* 0x000000ffff037224 */ /* 0x000fce00078e0000 */
.L_x_11:
[----:B------:R-:W-:Y:S05]  /*0c90*/  BSYNC.RECONVERGENT B1 ;  /* 0x0000000000017941 */ /* 0x000fea0003800200 */
.L_x_10:
[----:B------:R-:W0:Y:S01]  /*0ca0*/  LDC.64 R8, c[0x0][0x390] ;  /* 0x0000e400ff087b82 */ /* 0x000e220000000a00 */
[----:B------:R3:W-:Y:S01]  /*0cb0*/  STG.E desc[UR6][R6.64], R3 ;  /* 0x0000000306007986 */ /* 0x0007e2000c101906 */
[----:B0-----:R-:W-:-:S06]  /*0cc0*/  IMAD.WIDE R8, R2, 0x4, R8 ;  /* 0x0000000402087825 */ /* 0x001fcc00078e0208 */
[----:B------:R-:W2:Y:S01]  /*0cd0*/  LDG.E R8, desc[UR6][R8.64] ;  /* 0x0000000608087981 */ /* 0x000ea2000c1e1900 */
[----:B------:R-:W0:Y:S01]  /*0ce0*/  S2UR UR5, SR_CgaCtaId ;  /* 0x00000000000579c3 */ /* 0x000e220000008800 */
[----:B------:R-:W-:Y:S01]  /*0cf0*/  UMOV UR4, 0x400 ;  /* 0x0000040000047882 */ /* 0x000fe20000000000 */
[----:B------:R-:W-:Y:S01]  /*0d00*/  ISETP.GE.AND P0, PT, R5, 0x2, PT ;  /* 0x000000020500780c */ /* 0x000fe20003f06270 */
[----:B0-----:R-:W-:-:S06]  /*0d10*/  ULEA UR4, UR5, UR4, 0x18 ;  /* 0x0000000405047291 */ /* 0x001fcc000f8ec0ff */
[----:B------:R-:W-:Y:S01]  /*0d20*/  LEA R4, R2, UR4, 0x2 ;  /* 0x0000000402047c11 */ /* 0x000fe2000f8e10ff */
[----:B--2---:R-:W-:-:S04]  /*0d30*/  FADD R0, -R8, R3 ;  /* 0x0000000308007221 */ /* 0x004fc80000000100 */
[----:B------:R-:W-:-:S05]  /*0d40*/  FADD R11, |R0|, -RZ ;  /* 0x800000ff000b7221 */ /* 0x000fca0000000200 */
[----:B------:R3:W-:Y:S01]  /*0d50*/  STS [R4], R11 ;  /* 0x0000000b04007388 */ /* 0x0007e20000000800 */
[----:B------:R-:W-:Y:S05]  /*0d60*/  @!P0 BRA `(.L_x_9) ;  /* 0x0000000000308947 */ /* 0x000fea0003800000 */
.L_x_12:
[----:B------:R-:W-:Y:S05]  /*0d70*/  WARPSYNC.ALL ;  /* 0x0000000000007948 */ /* 0x000fea0003800000 */
[----:B------:R-:W-:Y:S01]  /*0d80*/  BAR.SYNC.DEFER_BLOCKING 0x0 ;  /* 0x0000000000007b1d */ /* 0x000fe20000010000 */
[----:B---3--:R-:W-:-:S04]  /*0d90*/  SHF.R.U32.HI R7, RZ, 0x1, R5 ;  /* 0x00000001ff077819 */ /* 0x008fc80000011605 */
[----:B------:R-:W-:-:S13]  /*0da0*/  ISETP.GE.AND P0, PT, R2, R7, PT ;  /* 0x000000070200720c */ /* 0x000fda0003f06270 */
[----:B------:R-:W-:Y:S01]  /*0db0*/  @!P0 IMAD R0, R7, 0x4, R4 ;  /* 0x0000000407008824 */ /* 0x000fe200078e0204 */
[----:B------:R-:W-:Y:S05]  /*0dc0*/  @!P0 LDS R3, [R4] ;  /* 0x0000000004038984 */ /* 0x000fea0000000800 */
[----:B------:R-:W0:Y:S02]  /*0dd0*/  @!P0 LDS R0, [R0] ;  /* 0x0000000000008984 */ /* 0x000e240000000800 */
[----:B0-----:R-:W-:-:S05]  /*0de0*/  @!P0 FADD R3, R0, R3 ;  /* 0x0000000300038221 */ /* 0x001fca0000000000 */
[----:B------:R4:W-:Y:S01]  /*0df0*/  @!P0 STS [R4], R3 ;  /* 0x0000000304008388 */ /* 0x0009e20000000800 */
[----:B------:R-:W-:Y:S01]  /*0e00*/  ISETP.GT.U32.AND P0, PT, R5, 0x3, PT ;  /* 0x000000030500780c */ /* 0x000fe20003f04070 */
[----:B------:R-:W-:-:S12]  /*0e10*/  IMAD.MOV.U32 R5, RZ, RZ, R7 ;  /* 0x000000ffff057224 */ /* 0x000fd800078e0007 */
[----:B----4-:R-:W-:Y:S05]  /*0e20*/  @P0 BRA `(.L_x_12) ;  /* 0xfffffffc00d00947 */ /* 0x010fea000383ffff */
.L_x_9:
[----:B------:R-:W-:Y:S05]  /*0e30*/  BSYNC.RECONVERGENT B0 ;  /* 0x0000000000007941 */ /* 0x000fea0003800200 */
.L_x_8:
[----:B------:R-:W-:-:S13]  /*0e40*/  ISETP.NE.AND P0, PT, R2, RZ, PT ;  /* 0x000000ff0200720c */ /* 0x000fda0003f05270 */
[----:B------:R-:W-:Y:S05]  /*0e50*/  @P0 EXIT ;  /* 0x000000000000094d */ /* 0x000fea0003800000 */
[----:B------:R-:W4:Y:S01]  /*0e60*/  S2UR UR5, SR_CgaCtaId ;  /* 0x00000000000579c3 */ /* 0x000f220000008800 */
[----:B------:R-:W-:-:S07]  /*0e70*/  UMOV UR4, 0x400 ;  /* 0x0000040000047882 */ /* 0x000fce0000000000 */
[----:B---3--:R-:W3:Y:S01]  /*0e80*/  LDC.64 R2, c[0x0][0x3b8] ;  /* 0x0000ee00ff027b82 */ /* 0x008ee20000000a00 */
[----:B----4-:R-:W-:-:S09]  /*0e90*/  ULEA UR4, UR5, UR4, 0x18 ;  /* 0x0000000405047291 */ /* 0x010fd2000f8ec0ff */
[----:B------:R-:W3:Y:S04]  /*0ea0*/  LDS R5, [UR4] ;  /* 0x00000004ff057984 */ /* 0x000ee80008000800 */
[----:B---3--:R-:W-:Y:S01]  /*0eb0*/  STG.E desc[UR6][R2.64], R5 ;  /* 0x0000000502007986 */ /* 0x008fe2000c101906 */
[----:B------:R-:W-:Y:S05]  /*0ec0*/  EXIT ;  /* 0x000000000000794d */ /* 0x000fea0003800000 */
        .weak           $__internal_0_$__cuda_sm3x_div_rn_noftz_f32_slowpath
        .type           $__internal_0_$__cuda_sm3x_div_rn_noftz_f32_slowpath,@function
        .size           $__internal_0_$__cuda_sm3x_div_rn_noftz_f32_slowpath,(.L_x_50 - $__internal_0_$__cuda_sm3x_div_rn_noftz_f32_slowpath)
$__internal_0_$__cuda_sm3x_div_rn_noftz_f32_slowpath:
[----:B------:R-:W-:Y:S01]  /*0ed0*/  SHF.R.U32.HI R9, RZ, 0x17, R12 ;  /* 0x00000017ff097819 */ /* 0x000fe2000001160c */
[----:B------:R-:W-:Y:S01]  /*0ee0*/  BSSY.RECONVERGENT B2, `(.L_x_13) ;  /* 0x0000064000027945 */ /* 0x000fe20003800200 */
[--C-:B------:R-:W-:Y:S01]  /*0ef0*/  SHF.R.U32.HI R3, RZ, 0x17, R0.reuse ;  /* 0x00000017ff037819 */ /* 0x100fe20000011600 */
[----:B------:R-:W-:Y:S01]  /*0f00*/  IMAD.MOV.U32 R11, RZ, RZ, R0 ;  /* 0x000000ffff0b7224 */ /* 0x000fe200078e0000 */
[----:B------:R-:W-:Y:S02]  /*0f10*/  LOP3.LUT R9, R9, 0xff, RZ, 0xc0, !PT ;  /* 0x000000ff09097812 */ /* 0x000fe400078ec0ff */
[----:B------:R-:W-:-:S03]  /*0f20*/  LOP3.LUT R10, R3, 0xff, RZ, 0xc0, !PT ;  /* 0x000000ff030a7812 */ /* 0x000fc600078ec0ff */
[----:B------:R-:W-:Y:S02]  /*0f30*/  VIADD R14, R9, 0xffffffff ;  /* 0xffffffff090e7836 */ /* 0x000fe40000000000 */
[----:B------:R-:W-:-:S03]  /*0f40*/  VIADD R13, R10, 0xffffffff ;  /* 0xffffffff0a0d7836 */ /* 0x000fc60000000000 */
[----:B------:R-:W-:-:S04]  /*0f50*/  ISETP.GT.U32.AND P0, PT, R14, 0xfd, PT ;  /* 0x000000fd0e00780c */ /* 0x000fc80003f04070 */
[----:B------:R-:W-:-:S13]  /*0f60*/  ISETP.GT.U32.OR P0, PT, R13, 0xfd, P0 ;  /* 0x000000fd0d00780c */ /* 0x000fda0000704470 */
[----:B------:R-:W-:Y:S01]  /*0f70*/  @!P0 IMAD.MOV.U32 R8, RZ, RZ, RZ ;  /* 0x000000ffff088224 */ /* 0x000fe200078e00ff */
[----:B------:R-:W-:Y:S06]  /*0f80*/  @!P0 BRA `(.L_x_14) ;  /* 0x0000000000608947 */ /* 0x000fec0003800000 */
[----:B------:R-:W-:Y:S01]  /*0f90*/  FSETP.GTU.FTZ.AND P0, PT, |R0|, +INF , PT ;  /* 0x7f8000000000780b */ /* 0x000fe20003f1c200 */
[----:B------:R-:W-:Y:S01]  /*0fa0*/  IMAD.MOV.U32 R3, RZ, RZ, R12 ;  /* 0x000000ffff037224 */ /* 0x000fe200078e000c */
[----:B------:R-:W-:-:S04]  /*0fb0*/  FSETP.GTU.FTZ.AND P1, PT, |R12|, +INF , PT ;  /* 0x7f8000000c00780b */ /* 0x000fc80003f3c200 */
[----:B------:R-:W-:-:S13]  /*0fc0*/  PLOP3.LUT P0, PT, P0, P1, PT, 0xf8, 0x8f ;  /* 0x00000000008f781c */ /* 0x000fda0000703f70 */
[----:B------:R-:W-:Y:S05]  /*0fd0*/  @P0 BRA `(.L_x_15) ;  /* 0x00000004004c0947 */ /* 0x000fea0003800000 */
[----:B------:R-:W-:-:S13]  /*0fe0*/  LOP3.LUT P0, RZ, R12, 0x7fffffff, R11, 0xc8, !PT ;  /* 0x7fffffff0cff7812 */ /* 0x000fda000780c80b */
[----:B------:R-:W-:Y:S05]  /*0ff0*/  @!P0 BRA `(.L_x_16) ;  /* 0x00000004003c8947 */ /* 0x000fea0003800000 */
[C---:B------:R-:W-:Y:S02]  /*1000*/  FSETP.NEU.FTZ.AND P2, PT, |R0|.reuse, +INF , PT ;  /* 0x7f8000000000780b */ /* 0x040fe40003f5d200 */
[----:B------:R-:W-:Y:S02]  /*1010*/  FSETP.NEU.FTZ.AND P1, PT, |R3|, +INF , PT ;  /* 0x7f8000000300780b */ /* 0x000fe40003f3d200 */
[----:B------:R-:W-:-:S11]  /*1020*/  FSETP.NEU.FTZ.AND P0, PT, |R0|, +INF , PT ;  /* 0x7f8000000000780b */ /* 0x000fd60003f1d200 */
[----:B------:R-:W-:Y:S05]  /*1030*/  @!P1 BRA !P2, `(.L_x_16) ;  /* 0x00000004002c9947 */ /* 0x000fea0005000000 */
[----:B------:R-:W-:-:S04]  /*1040*/  LOP3.LUT P2, RZ, R11, 0x7fffffff, RZ, 0xc0, !PT ;  /* 0x7fffffff0bff7812 */ /* 0x000fc8000784c0ff */
[----:B------:R-:W-:-:S13]  /*1050*/  PLOP3.LUT P1, PT, P1, P2, PT, 0x2f, 0xf2 ;  /* 0x0000000000f2781c */ /* 0x000fda0000f24577 */
[----:B------:R-:W-:Y:S05]  /*1060*/  @P1 BRA `(.L_x_17) ;  /* 0x0000000400181947 */ /* 0x000fea0003800000 */
[----:B------:R-:W-:-:S04]  /*1070*/  LOP3.LUT P1, RZ, R12, 0x7fffffff, RZ, 0xc0, !PT ;  /* 0x7fffffff0cff7812 */ /* 0x000fc8000782c0ff */
[----:B------:R-:W-:-:S13]  /*1080*/  PLOP3.LUT P0, PT, P0, P1, PT, 0x2f, 0xf2 ;  /* 0x0000000000f2781c */ /* 0x000fda0000702577 */
[----:B------:R-:W-:Y:S05]  /*1090*/  @P0 BRA `(.L_x_18) ;  /* 0x0000000400000947 */ /* 0x000fea0003800000 */
[----:B------:R-:W-:Y:S02]  /*10a0*/  ISETP.GE.AND P0, PT, R13, RZ, PT ;  /* 0x000000ff0d00720c */ /* 0x000fe40003f06270 */
[----:B------:R-:W-:-:S11]  /*10b0*/  ISETP.GE.AND P1, PT, R14, RZ, PT ;  /* 0x000000ff0e00720c */ /* 0x000fd60003f26270 */
[----:B------:R-:W-:Y:S02]  /*10c0*/  @P0 IMAD.MOV.U32 R8, RZ, RZ, RZ ;  /* 0x000000ffff080224 */ /* 0x000fe400078e00ff */
[----:B------:R-:W-:Y:S01]  /*10d0*/  @!P0 FFMA R11, R0, 1.84467440737095516160e+19, RZ ;  /* 0x5f800000000b8823 */ /* 0x000fe200000000ff */
[----:B------:R-:W-:Y:S02]  /*10e0*/  @!P0 IMAD.MOV.U32 R8, RZ, RZ, -0x40 ;  /* 0xffffffc0ff088424 */ /* 0x000fe400078e00ff */
[----:B------:R-:W-:Y:S02]  /*10f0*/  @!P1 FFMA R12, R3, 1.84467440737095516160e+19, RZ ;  /* 0x5f800000030c9823 */ /* 0x000fe400000000ff */
[----:B------:R-:W-:-:S07]  /*1100*/  @!P1 VIADD R8, R8, 0x40 ;  /* 0x0000004008089836 */ /* 0x000fce0000000000 */
.L_x_14:
[----:B------:R-:W-:Y:S01]  /*1110*/  LEA R3, R9, 0xc0800000, 0x17 ;  /* 0xc080000009037811 */ /* 0x000fe200078eb8ff */
[----:B------:R-:W-:Y:S01]  /*1120*/  VIADD R10, R10, 0xffffff81 ;  /* 0xffffff810a0a7836 */ /* 0x000fe20000000000 */
[----:B------:R-:W-:Y:S03]  /*1130*/  BSSY.RECONVERGENT B3, `(.L_x_19) ;  /* 0x0000035000037945 */ /* 0x000fe60003800200 */
[----:B------:R-:W-:Y:S01]  /*1140*/  IMAD.IADD R3, R12, 0x1, -R3 ;  /* 0x000000010c037824 */ /* 0x000fe200078e0a03 */
[C---:B------:R-:W-:Y:S01]  /*1150*/  IADD3 R9, PT, PT, R10.reuse, 0x7f, -R9 ;  /* 0x0000007f0a097810 */ /* 0x040fe20007ffe809 */
[----:B------:R-:W-:Y:S02]  /*1160*/  IMAD R0, R10, -0x800000, R11 ;  /* 0xff8000000a007824 */ /* 0x000fe400078e020b */
[----:B------:R-:W0:Y:S01]  /*1170*/  MUFU.RCP R12, R3 ;  /* 0x00000003000c7308 */ /* 0x000e220000001000 */
[----:B------:R-:W-:Y:S01]  /*1180*/  FADD.FTZ R13, -R3, -RZ ;  /* 0x800000ff030d7221 */ /* 0x000fe20000010100 */
[----:B------:R-:W-:-:S03]  /*1190*/  IMAD.IADD R9, R9, 0x1, R8 ;  /* 0x0000000109097824 */ /* 0x000fc600078e0208 */
[----:B0-----:R-:W-:-:S04]  /*11a0*/  FFMA R15, R12, R13, 1 ;  /* 0x3f8000000c0f7423 */ /* 0x001fc8000000000d */
[----:B------:R-:W-:-:S04]  /*11b0*/  FFMA R14, R12, R15, R12 ;  /* 0x0000000f0c0e7223 */ /* 0x000fc8000000000c */
[----:B------:R-:W-:-:S04]  /*11c0*/  FFMA R11, R0, R14, RZ ;  /* 0x0000000e000b7223 */ /* 0x000fc800000000ff */
[----:B------:R-:W-:-:S04]  /*11d0*/  FFMA R12, R13, R11, R0 ;  /* 0x0000000b0d0c7223 */ /* 0x000fc80000000000 */
[----:B------:R-:W-:-:S04]  /*11e0*/  FFMA R11, R14, R12, R11 ;  /* 0x0000000c0e0b7223 */ /* 0x000fc8000000000b */
[----:B------:R-:W-:-:S04]  /*11f0*/  FFMA R12, R13, R11, R0 ;  /* 0x0000000b0d0c7223 */ /* 0x000fc80000000000 */
[----:B------:R-:W-:-:S05]  /*1200*/  FFMA R0, R14, R12, R11 ;  /* 0x0000000c0e007223 */ /* 0x000fca000000000b */
[----:B------:R-:W-:-:S04]  /*1210*/  SHF.R.U32.HI R3, RZ, 0x17, R0 ;  /* 0x00000017ff037819 */ /* 0x000fc80000011600 */
[----:B------:R-:W-:-:S05]  /*1220*/  LOP3.LUT R3, R3, 0xff, RZ, 0xc0, !PT ;  /* 0x000000ff03037812 */ /* 0x000fca00078ec0ff */
[----:B------:R-:W-:-:S04]  /*1230*/  IMAD.IADD R13, R3, 0x1, R9 ;  /* 0x00000001030d7824 */ /* 0x000fc800078e0209 */
[----:B------:R-:W-:-:S05]  /*1240*/  VIADD R3, R13, 0xffffffff ;  /* 0xffffffff0d037836 */ /* 0x000fca0000000000 */
[----:B------:R-:W-:-:S13]  /*1250*/  ISETP.GE.U32.AND P0, PT, R3, 0xfe, PT ;  /* 0x000000fe0300780c */ /* 0x000fda0003f06070 */
[----:B------:R-:W-:Y:S05]  /*1260*/  @!P0 BRA `(.L_x_20) ;  /* 0x0000000000808947 */ /* 0x000fea0003800000 */
[----:B------:R-:W-:-:S13]  /*1270*/  ISETP.GT.AND P0, PT, R13, 0xfe, PT ;  /* 0x000000fe0d00780c */ /* 0x000fda0003f04270 */
[----:B------:R-:W-:Y:S05]  /*1280*/  @P0 BRA `(.L_x_21) ;  /* 0x00000000006c0947 */ /* 0x000fea0003800000 */
[----:B------:R-:W-:-:S13]  /*1290*/  ISETP.GE.AND P0, PT, R13, 0x1, PT ;  /* 0x000000010d00780c */ /* 0x000fda0003f06270 */
[----:B------:R-:W-:Y:S05]  /*12a0*/  @P0 BRA `(.L_x_22) ;  /* 0x0000000000740947 */ /* 0x000fea0003800000 */
[----:B------:R-:W-:Y:S02]  /*12b0*/  ISETP.GE.AND P0, PT, R13, -0x18, PT ;  /* 0xffffffe80d00780c */ /* 0x000fe40003f06270 */
[----:B------:R-:W-:-:S11]  /*12c0*/  LOP3.LUT R0, R0, 0x80000000, RZ, 0xc0, !PT ;  /* 0x8000000000007812 */ /* 0x000fd600078ec0ff */
[----:B------:R-:W-:Y:S05]  /*12d0*/  @!P0 BRA `(.L_x_22) ;  /* 0x0000000000688947 */ /* 0x000fea0003800000 */
[CCC-:B------:R-:W-:Y:S01]  /*12e0*/  FFMA.RZ R3, R14.reuse, R12.reuse, R11.reuse ;  /* 0x0000000c0e037223 */ /* 0x1c0fe2000000c00b */
[C---:B------:R-:W-:Y:S02]  /*12f0*/  VIADD R10, R13.reuse, 0x20 ;  /* 0x000000200d0a7836 */ /* 0x040fe40000000000 */
[CCC-:B------:R-:W-:Y:S01]  /*1300*/  FFMA.RM R8, R14.reuse, R12.reuse, R11.reuse ;  /* 0x0000000c0e087223 */ /* 0x1c0fe2000000400b */
[----:B------:R-:W-:Y:S02]  /*1310*/  ISETP.NE.AND P2, PT, R13, RZ, PT ;  /* 0x000000ff0d00720c */ /* 0x000fe40003f45270 */
[----:B------:R-:W-:Y:S01]  /*1320*/  LOP3.LUT R9, R3, 0x7fffff, RZ, 0xc0, !PT ;  /* 0x007fffff03097812 */ /* 0x000fe200078ec0ff */
[----:B------:R-:W-:Y:S01]  /*1330*/  FFMA.RP R3, R14, R12, R11 ;  /* 0x0000000c0e037223 */ /* 0x000fe2000000800b */
[----:B------:R-:W-:Y:S01]  /*1340*/  IMAD.MOV R11, RZ, RZ, -R13 ;  /* 0x000000ffff0b7224 */ /* 0x000fe200078e0a0d */
[----:B------:R-:W-:Y:S02]  /*1350*/  ISETP.NE.AND P1, PT, R13, RZ, PT ;  /* 0x000000ff0d00720c */ /* 0x000fe40003f25270 */
[----:B------:R-:W-:-:S02]  /*1360*/  LOP3.LUT R9, R9, 0x800000, RZ, 0xfc, !PT ;  /* 0x0080000009097812 */ /* 0x000fc400078efcff */
[----:B------:R-:W-:Y:S02]  /*1370*/  FSETP.NEU.FTZ.AND P0, PT, R3, R8, PT ;  /* 0x000000080300720b */ /* 0x000fe40003f1d000 */
[----:B------:R-:W-:Y:S02]  /*1380*/  SHF.L.U32 R10, R9, R10, RZ ;  /* 0x0000000a090a7219 */ /* 0x000fe400000006ff */
[----:B------:R-:W-:Y:S02]  /*1390*/  SEL R8, R11, RZ, P2 ;  /* 0x000000ff0b087207 */ /* 0x000fe40001000000 */
[----:B------:R-:W-:Y:S02]  /*13a0*/  ISETP.NE.AND P1, PT, R10, RZ, P1 ;  /* 0x000000ff0a00720c */ /* 0x000fe40000f25270 */
[----:B------:R-:W-:Y:S02]  /*13b0*/  SHF.R.U32.HI R8, RZ, R8, R9 ;  /* 0x00000008ff087219 */ /* 0x000fe40000011609 */
[----:B------:R-:W-:-:S02]  /*13c0*/  PLOP3.LUT P0, PT, P0, P1, PT, 0xf8, 0x8f ;  /* 0x00000000008f781c */ /* 0x000fc40000703f70 */
[----:B------:R-:W-:Y:S02]  /*13d0*/  SHF.R.U32.HI R10, RZ, 0x1, R8 ;  /* 0x00000001ff0a7819 */ /* 0x000fe40000011608 */
[----:B------:R-:W-:-:S04]  /*13e0*/  SEL R3, RZ, 0x1, !P0 ;  /* 0x00000001ff037807 */ /* 0x000fc80004000000 */
[----:B------:R-:W-:-:S04]  /*13f0*/  LOP3.LUT R3, R3, 0x1, R10, 0xf8, !PT ;  /* 0x0000000103037812 */ /* 0x000fc800078ef80a */
[----:B------:R-:W-:-:S05]  /*1400*/  LOP3.LUT R3, R3, R8, RZ, 0xc0, !PT ;  /* 0x0000000803037212 */ /* 0x000fca00078ec0ff */
[----:B------:R-:W-:-:S05]  /*1410*/  IMAD.IADD R3, R10, 0x1, R3 ;  /* 0x000000010a037824 */ /* 0x000fca00078e0203 */
[----:B------:R-:W-:Y:S01]  /*1420*/  LOP3.LUT R0, R3, R0, RZ, 0xfc, !PT ;  /* 0x0000000003007212 */ /* 0x000fe200078efcff */
[----:B------:R-:W-:Y:S06]  /*1430*/  BRA `(.L_x_22) ;  /* 0x0000000000107947 */ /* 0x000fec0003800000 */
.L_x_21:
[----:B------:R-:W-:-:S04]  /*1440*/  LOP3.LUT R0, R0, 0x80000000, RZ, 0xc0, !PT ;  /* 0x8000000000007812 */ /* 0x000fc800078ec0ff */
[----:B------:R-:W-:Y:S01]  /*1450*/  LOP3.LUT R0, R0, 0x7f800000, RZ, 0xfc, !PT ;  /* 0x7f80000000007812 */ /* 0x000fe200078efcff */
[----:B------:R-:W-:Y:S06]  /*1460*/  BRA `(.L_x_22) ;  /* 0x0000000000047947 */ /* 0x000fec0003800000 */
.L_x_20:
[----:B------:R-:W-:-:S07]  /*1470*/  IMAD R0, R9, 0x800000, R0 ;  /* 0x0080000009007824 */ /* 0x000fce00078e0200 */
.L_x_22:
[----:B------:R-:W-:Y:S05]  /*1480*/  BSYNC.RECONVERGENT B3 ;  /* 0x0000000000037941 */ /* 0x000fea0003800200 */
.L_x_19:
[----:B------:R-:W-:Y:S05]  /*1490*/  BRA `(.L_x_23) ;  /* 0x0000000000207947 */ /* 0x000fea0003800000 */
.L_x_18:
[----:B------:R-:W-:-:S04]  /*14a0*/  LOP3.LUT R0, R12, 0x80000000, R11, 0x48, !PT ;  /* 0x800000000c007812 */ /* 0x000fc800078e480b */
[----:B------:R-:W-:Y:S01]  /*14b0*/  LOP3.LUT R0, R0, 0x7f800000, RZ, 0xfc, !PT ;  /* 0x7f80000000007812 */ /* 0x000fe200078efcff */
[----:B------:R-:W-:Y:S06]  /*14c0*/  BRA `(.L_x_23) ;  /* 0x0000000000147947 */ /* 0x000fec0003800000 */
.L_x_17:
[----:B------:R-:W-:Y:S01]  /*14d0*/  LOP3.LUT R0, R12, 0x80000000, R11, 0x48, !PT ;  /* 0x800000000c007812 */ /* 0x000fe200078e480b */
[----:B------:R-:W-:Y:S06]  /*14e0*/  BRA `(.L_x_23) ;  /* 0x00000000000c7947 */ /* 0x000fec0003800000 */
.L_x_16:
[----:B------:R-:W0:Y:S01]  /*14f0*/  MUFU.RSQ R0, -QNAN ;  /* 0xffc0000000007908 */ /* 0x000e220000001400 */
[----:B------:R-:W-:Y:S05]  /*1500*/  BRA `(.L_x_23) ;  /* 0x0000000000047947 */ /* 0x000fea0003800000 */
.L_x_15:
[----:B------:R-:W-:-:S07]  /*1510*/  FADD.FTZ R0, R0, R3 ;  /* 0x0000000300007221 */ /* 0x000fce0000010000 */
.L_x_23:
[----:B------:R-:W-:Y:S05]  /*1520*/  BSYNC.RECONVERGENT B2 ;  /* 0x0000000000027941 */ /* 0x000fea0003800200 */
.L_x_13:
[----:B------:R-:W-:Y:S02]  /*1530*/  IMAD.MOV.U32 R8, RZ, RZ, R4 ;  /* 0x000000ffff087224 */ /* 0x000fe400078e0004 */
[----:B------:R-:W-:-:S04]  /*1540*/  IMAD.MOV.U32 R9, RZ, RZ, 0x0 ;  /* 0x00000000ff097424 */ /* 0x000fc800078e00ff */
[----:B0-----:R-:W-:Y:S05]  /*1550*/  RET.REL.NODEC R8 `(_Z15updateCentroidsPfS_S_PiS0_iiiS_) ;  /* 0xffffffe808a87950 */ /* 0x001fea0003c3ffff */
.L_x_24:
[----:B------:R-:W-:-:S00]  /*1560*/  BRA `(.L_x_24) ;  /* 0xfffffffc00fc7947 */ /* 0x000fc0000383ffff */
[----:B------:R-:W-:-:S00]  /*1570*/  NOP ;  /* 0x0000000000007918 */ /* 0x000fc00000000000 */
        /* <DEDUP_REMOVED lines=8> */
.L_x_50:


//--------------------- .text._Z15closestCentroidPfS_Piiii --------------------------
	.section	.text._Z15closestCentroidPfS_Piiii,"ax",@progbits
	.align	128
        .global         _Z15closestCentroidPfS_Piiii
        .type           _Z15closestCentroidPfS_Piiii,@function
        .size           _Z15closestCentroidPfS_Piiii,(.L_x_51 - _Z15closestCentroidPfS_Piiii)
        .other          _Z15closestCentroidPfS_Piiii,@"STO_CUDA_ENTRY STV_DEFAULT"
_Z15closestCentroidPfS_Piiii:
.text._Z15closestCentroidPfS_Piiii:
[----:B------:R-:W-:Y:S01]  /*0000*/  LDC R1, c[0x0][0x37c] ;  /* 0x0000df00ff017b82 */ /* 0x000fe20000000800 */
[----:B------:R-:W0:Y:S07]  /*0010*/  S2R R3, SR_TID.X ;  /* 0x0000000000037919 */ /* 0x000e2e0000002100 */
[----:B------:R-:W0:Y:S01]  /*0020*/  S2UR UR4, SR_CTAID.X ;  /* 0x00000000000479c3 */ /* 0x000e220000002500 */
[----:B------:R-:W1:Y:S07]  /*0030*/  LDCU UR5, c[0x0][0x398] ;  /* 0x00007300ff0577ac */ /* 0x000e6e0008000800 */
[----:B------:R-:W0:Y:S02]  /*0040*/  LDC R14, c[0x0][0x360] ;  /* 0x0000d800ff0e7b82 */ /* 0x000e240000000800 */
[----:B0-----:R-:W-:-:S05]  /*0050*/  IMAD R14, R14, UR4, R3 ;  /* 0x000000040e0e7c24 */ /* 0x001fca000f8e0203 */
[----:B-1----:R-:W-:-:S13]  /*0060*/  ISETP.GE.AND P0, PT, R14, UR5, PT ;  /* 0x000000050e007c0c */ /* 0x002fda000bf06270 */
[----:B------:R-:W-:Y:S05]  /*0070*/  @P0 EXIT ;  /* 0x000000000000094d */ /* 0x000fea0003800000 */
[----:B------:R-:W0:Y:S01]  /*0080*/  LDCU UR5, c[0x0][0x39c] ;  /* 0x00007380ff0577ac */ /* 0x000e220008000800 */
[----:B------:R-:W-:Y:S01]  /*0090*/  HFMA2 R22, -RZ, RZ, 0, 0 ;  /* 0x00000000ff167431 */ /* 0x000fe200000001ff */
[----:B------:R-:W1:Y:S01]  /*00a0*/  LDCU.64 UR8, c[0x0][0x358] ;  /* 0x00006b00ff0877ac */ /* 0x000e620008000a00 */
[----:B0-----:R-:W-:Y:S02]  /*00b0*/  UISETP.GE.AND UP0, UPT, UR5, 0x1, UPT ;  /* 0x000000010500788c */ /* 0x001fe4000bf06270 */
[----:B------:R-:W-:-:S07]  /*00c0*/  IMAD R12, R14, UR5, RZ ;  /* 0x000000050e0c7c24 */ /* 0x000fce000f8e02ff */
[----:B-1----:R-:W-:Y:S05]  /*00d0*/  BRA.U !UP0, `(.L_x_25) ;  /* 0x0000000908847547 */ /* 0x002fea000b800000 */
[----:B------:R-:W0:Y:S01]  /*00e0*/  LDC.64 R2, c[0x0][0x380] ;  /* 0x0000e000ff027b82 */ /* 0x000e220000000a00 */
[----:B------:R-:W-:Y:S01]  /*00f0*/  UISETP.GE.U32.AND UP1, UPT, UR5, 0x10, UPT ;  /* 0x000000100500788c */ /* 0x000fe2000bf26070 */
[----:B------:R-:W-:Y:S01]  /*0100*/  MOV R22, RZ ;  /* 0x000000ff00167202 */ /* 0x000fe20000000f00 */
[----:B------:R-:W-:Y:S01]  /*0110*/  ULOP3.LUT UR4, UR5, 0xf, URZ, 0xc0, !UPT ;  /* 0x0000000f05047892 */ /* 0x000fe2000f8ec0ff */
[----:B------:R-:W-:-:S03]  /*0120*/  MOV R9, RZ ;  /* 0x000000ff00097202 */ /* 0x000fc60000000f00 */
[----:B------:R-:W-:Y:S01]  /*0130*/  UISETP.NE.AND UP2, UPT, UR4, URZ, UPT ;  /* 0x000000ff0400728c */ /* 0x000fe2000bf45270 */
[----:B0-----:R-:W-:Y:S02]  /*0140*/  IMAD.WIDE R2, R12, 0x4, R2 ;  /* 0x000000040c027825 */ /* 0x001fe400078e0202 */
[----:B------:R-:W-:Y:S08]  /*0150*/  BRA.U !UP1, `(.L_x_26) ;  /* 0x0000000509287547 */ /* 0x000ff0000b800000 */
[----:B------:R-:W-:Y:S01]  /*0160*/  ULOP3.LUT UR6, UR5, 0x7ffffff0, URZ, 0xc0, !UPT ;  /* 0x7ffffff005067892 */ /* 0x000fe2000f8ec0ff */
[----:B------:R-:W-:Y:S01]  /*0170*/  HFMA2 R0, -RZ, RZ, 0, 0 ;  /* 0x00000000ff007431 */ /* 0x000fe200000001ff */
[----:B------:R-:W-:-:S04]  /*0180*/  MOV R22, RZ ;  /* 0x000000ff00167202 */ /* 0x000fc80000000f00 */
[----:B------:R-:W-:-:S07]  /*0190*/  MOV R9, UR6 ;  /* 0x0000000600097c02 */ /* 0x000fce0008000f00 */
.L_x_27:
[----:B------:R-:W0:Y:S01]  /*01a0*/  LDC.64 R4, c[0x0][0x388] ;  /* 0x0000e200ff047b82 */ /* 0x000e220000000a00 */
[----:B------:R-:W-:-:S05]  /*01b0*/  IMAD.WIDE.U32 R6, R0, 0x4, R2 ;  /* 0x0000000400067825 */ /* 0x000fca00078e0002 */
[----:B------:R-:W2:Y:S04]  /*01c0*/  LDG.E R10, desc[UR8][R6.64] ;  /* 0x00000008060a7981 */ /* 0x000ea8000c1e1900 */
[----:B------:R-:W3:Y:S04]  /*01d0*/  LDG.E R25, desc[UR8][R6.64+0x4] ;  /* 0x0000040806197981 */ /* 0x000ee8000c1e1900 */
[----:B------:R-:W4:Y:S04]  /*01e0*/  LDG.E R16, desc[UR8][R6.64+0x8] ;  /* 0x0000080806107981 */ /* 0x000f28000c1e1900 */
[----:B------:R-:W5:Y:S04]  /*01f0*/  LDG.E R17, desc[UR8][R6.64+0xc] ;  /* 0x00000c0806117981 */ /* 0x000f68000c1e1900 */
[----:B------:R-:W5:Y:S01]  /*0200*/  LDG.E R19, desc[UR8][R6.64+0x10] ;  /* 0x0000100806137981 */ /* 0x000f62000c1e1900 */
[----:B0-----:R-:W-:-:S03]  /*0210*/  IMAD.WIDE.U32 R4, R0, 0x4, R4 ;  /* 0x0000000400047825 */ /* 0x001fc600078e0004 */
[----:B------:R-:W5:Y:S04]  /*0220*/  LDG.E R21, desc[UR8][R6.64+0x14] ;  /* 0x0000140806157981 */ /* 0x000f68000c1e1900 */
[----:B------:R-:W2:Y:S04]  /*0230*/  LDG.E R13, desc[UR8][R4.64] ;  /* 0x00000008040d7981 */ /* 0x000ea8000c1e1900 */
[----:B------:R-:W3:Y:S04]  /*0240*/  LDG.E R26, desc[UR8][R4.64+0x4] ;  /* 0x00000408041a7981 */ /* 0x000ee8000c1e1900 */
[----:B------:R-:W4:Y:S04]  /*0250*/  LDG.E R15, desc[UR8][R4.64+0x8] ;  /* 0x00000808040f7981 */ /* 0x000f28000c1e1900 */
[----:B------:R-:W5:Y:S04]  /*0260*/  LDG.E R18, desc[UR8][R4.64+0xc] ;  /* 0x00000c0804127981 */ /* 0x000f68000c1e1900 */
[----:B------:R-:W5:Y:S04]  /*0270*/  LDG.E R20, desc[UR8][R4.64+0x10] ;  /* 0x0000100804147981 */ /* 0x000f68000c1e1900 */
[----:B------:R-:W5:Y:S04]  /*0280*/  LDG.E R24, desc[UR8][R4.64+0x14] ;  /* 0x0000140804187981 */ /* 0x000f68000c1e1900 */
[----:B------:R-:W5:Y:S04]  /*0290*/  LDG.E R8, desc[UR8][R6.64+0x18] ;  /* 0x0000180806087981 */ /* 0x000f68000c1e1900 */
[----:B------:R-:W5:Y:S04]  /*02a0*/  LDG.E R11, desc[UR8][R4.64+0x18] ;  /* 0x00001808040b7981 */ /* 0x000f68000c1e1900 */
[----:B------:R-:W5:Y:S04]  /*02b0*/  LDG.E R27, desc[UR8][R6.64+0x3c] ;  /* 0x00003c08061b7981 */ /* 0x000f68000c1e1900 */
[----:B------:R-:W5:Y:S01]  /*02c0*/  LDG.E R28, desc[UR8][R4.64+0x3c] ;  /* 0x00003c08041c7981 */ /* 0x000f62000c1e1900 */
[----:B--2---:R-:W-:-:S03]  /*02d0*/  FADD R23, R10, -R13 ;  /* 0x8000000d0a177221 */ /* 0x004fc60000000000 */
[----:B------:R-:W2:Y:S04]  /*02e0*/  LDG.E R10, desc[UR8][R6.64+0x1c] ;  /* 0x00001c08060a7981 */ /* 0x000ea8000c1e1900 */
[----:B------:R-:W2:Y:S01]  /*02f0*/  LDG.E R13, desc[UR8][R4.64+0x1c] ;  /* 0x00001c08040d7981 */ /* 0x000ea2000c1e1900 */
[----:B------:R-:W-:Y:S01]  /*0300*/  FFMA R22, R23, R23, R22 ;  /* 0x0000001717167223 */ /* 0x000fe20000000016 */
[----:B---3--:R-:W-:Y:S01]  /*0310*/  FADD R25, R25, -R26 ;  /* 0x8000001a19197221 */ /* 0x008fe20000000000 */
[----:B----4-:R-:W-:Y:S01]  /*0320*/  FADD R23, R16, -R15 ;  /* 0x8000000f10177221 */ /* 0x010fe20000000000 */
[----:B------:R-:W3:Y:S02]  /*0330*/  LDG.E R26, desc[UR8][R6.64+0x34] ;  /* 0x00003408061a7981 */ /* 0x000ee4000c1e1900 */
[----:B------:R-:W-:-:S02]  /*0340*/  FFMA R22, R25, R25, R22 ;  /* 0x0000001919167223 */ /* 0x000fc40000000016 */
[----:B------:R-:W4:Y:S02]  /*0350*/  LDG.E R16, desc[UR8][R6.64+0x20] ;  /* 0x0000200806107981 */ /* 0x000f24000c1e1900 */
[----:B------:R-:W-:Y:S01]  /*0360*/  FFMA R22, R23, R23, R22 ;  /* 0x0000001717167223 */ /* 0x000fe20000000016 */
[----:B-----5:R-:W-:Y:S01]  /*0370*/  FADD R23, R17, -R18 ;  /* 0x8000001211177221 */ /* 0x020fe20000000000 */
[----:B------:R-:W4:Y:S03]  /*0380*/  LDG.E R15, desc[UR8][R4.64+0x20] ;  /* 0x00002008040f7981 */ /* 0x000f26000c1e1900 */
[----:B------:R-:W-:Y:S01]  /*0390*/  FFMA R22, R23, R23, R22 ;  /* 0x0000001717167223 */ /* 0x000fe20000000016 */
[----:B------:R-:W5:Y:S01]  /*03a0*/  LDG.E R18, desc[UR8][R6.64+0x24] ;  /* 0x0000240806127981 */ /* 0x000f62000c1e1900 */
[----:B------:R-:W-:-:S03]  /*03b0*/  FADD R23, R19, -R20 ;  /* 0x8000001413177221 */ /* 0x000fc60000000000 */
[----:B------:R-:W5:Y:S01]  /*03c0*/  LDG.E R17, desc[UR8][R4.64+0x24] ;  /* 0x0000240804117981 */ /* 0x000f62000c1e1900 */
[----:B------:R-:W-:Y:S01]  /*03d0*/  FFMA R23, R23, R23, R22 ;  /* 0x0000001717177223 */ /* 0x000fe20000000016 */
[----:B------:R-:W-:Y:S02]  /*03e0*/  FADD R24, R21, -R24 ;  /* 0x8000001815187221 */ /* 0x000fe40000000000 */
[----:B------:R-:W3:Y:S04]  /*03f0*/  LDG.E R20, desc[UR8][R6.64+0x28] ;  /* 0x0000280806147981 */ /* 0x000ee8000c1e1900 */
[----:B------:R-:W3:Y:S01]  /*0400*/  LDG.E R19, desc[UR8][R4.64+0x28] ;  /* 0x0000280804137981 */ /* 0x000ee2000c1e1900 */
[----:B------:R-:W-:Y:S01]  /*0410*/  FFMA R24, R24, R24, R23 ;  /* 0x0000001818187223 */ /* 0x000fe20000000017 */
[----:B------:R-:W-:-:S02]  /*0420*/  FADD R23, R8, -R11 ;  /* 0x8000000b08177221 */ /* 0x000fc40000000000 */
[----:B------:R-:W3:Y:S04]  /*0430*/  LDG.E R22, desc[UR8][R6.64+0x2c] ;  /* 0x00002c0806167981 */ /* 0x000ee8000c1e1900 */
[----:B------:R-:W3:Y:S01]  /*0440*/  LDG.E R21, desc[UR8][R4.64+0x2c] ;  /* 0x00002c0804157981 */ /* 0x000ee2000c1e1900 */
[----:B------:R-:W-:-:S03]  /*0450*/  FFMA R24, R23, R23, R24 ;  /* 0x0000001717187223 */ /* 0x000fc60000000018 */
[----:B------:R-:W3:Y:S04]  /*0460*/  LDG.E R8, desc[UR8][R6.64+0x30] ;  /* 0x0000300806087981 */ /* 0x000ee8000c1e1900 */
[----:B------:R-:W3:Y:S04]  /*0470*/  LDG.E R11, desc[UR8][R4.64+0x30] ;  /* 0x00003008040b7981 */ /* 0x000ee8000c1e1900 */
[----:B------:R-:W3:Y:S04]  /*0480*/  LDG.E R23, desc[UR8][R4.64+0x34] ;  /* 0x0000340804177981 */ /* 0x000ee8000c1e1900 */
[----:B------:R-:W3:Y:S01]  /*0490*/  LDG.E R25, desc[UR8][R6.64+0x38] ;  /* 0x0000380806197981 */ /* 0x000ee2000c1e1900 */
[----:B--2---:R-:W-:-:S03]  /*04a0*/  FADD R13, R10, -R13 ;  /* 0x8000000d0a0d7221 */ /* 0x004fc60000000000 */
[----:B------:R-:W2:Y:S01]  /*04b0*/  LDG.E R10, desc[UR8][R4.64+0x38] ;  /* 0x00003808040a7981 */ /* 0x000ea2000c1e1900 */
[----:B------:R-:W-:Y:S01]  /*04c0*/  FFMA R24, R13, R13, R24 ;  /* 0x0000000d0d187223 */ /* 0x000fe20000000018 */
[----:B----4-:R-:W-:-:S04]  /*04d0*/  FADD R15, R16, -R15 ;  /* 0x8000000f100f7221 */ /* 0x010fc80000000000 */
[----:B------:R-:W-:Y:S01]  /*04e0*/  FFMA R24, R15, R15, R24 ;  /* 0x0000000f0f187223 */ /* 0x000fe20000000018 */
[----:B-----5:R-:W-:-:S04]  /*04f0*/  FADD R17, R18, -R17 ;  /* 0x8000001112117221 */ /* 0x020fc80000000000 */
[----:B------:R-:W-:Y:S01]  /*0500*/  FFMA R24, R17, R17, R24 ;  /* 0x0000001111187223 */ /* 0x000fe20000000018 */
[----:B---3--:R-:W-:Y:S01]  /*0510*/  FADD R19, R20, -R19 ;  /* 0x8000001314137221 */ /* 0x008fe20000000000 */
[----:B------:R-:W-:-:S03]  /*0520*/  IADD3 R0, PT, PT, R0, 0x10, RZ ;  /* 0x0000001000007810 */ /* 0x000fc60007ffe0ff */
[----:B------:R-:W-:Y:S01]  /*0530*/  FFMA R24, R19, R19, R24 ;  /* 0x0000001313187223 */ /* 0x000fe20000000018 */
[----:B------:R-:W-:Y:S01]  /*0540*/  FADD R21, R22, -R21 ;  /* 0x8000001516157221 */ /* 0x000fe20000000000 */
[----:B------:R-:W-:-:S03]  /*0550*/  ISETP.NE.AND P0, PT, R0, R9, PT ;  /* 0x000000090000720c */ /* 0x000fc60003f05270 */
[----:B------:R-:W-:Y:S01]  /*0560*/  FFMA R24, R21, R21, R24 ;  /* 0x0000001515187223 */ /* 0x000fe20000000018 */
[----:B------:R-:W-:-:S04]  /*0570*/  FADD R11, R8, -R11 ;  /* 0x8000000b080b7221 */ /* 0x000fc80000000000 */
[----:B------:R-:W-:Y:S01]  /*0580*/  FFMA R24, R11, R11, R24 ;  /* 0x0000000b0b187223 */ /* 0x000fe20000000018 */
[----:B------:R-:W-:-:S04]  /*0590*/  FADD R23, R26, -R23 ;  /* 0x800000171a177221 */ /* 0x000fc80000000000 */
[----:B------:R-:W-:Y:S01]  /*05a0*/  FFMA R24, R23, R23, R24 ;  /* 0x0000001717187223 */ /* 0x000fe20000000018 */
[----:B------:R-:W-:Y:S01]  /*05b0*/  FADD R27, R27, -R28 ;  /* 0x8000001c1b1b7221 */ /* 0x000fe20000000000 */
[----:B--2---:R-:W-:-:S04]  /*05c0*/  FADD R25, R25, -R10 ;  /* 0x8000000a19197221 */ /* 0x004fc80000000000 */
[----:B------:R-:W-:-:S04]  /*05d0*/  FFMA R24, R25, R25, R24 ;  /* 0x0000001919187223 */ /* 0x000fc80000000018 */
[----:B------:R-:W-:Y:S01]  /*05e0*/  FFMA R22, R27, R27, R24 ;  /* 0x0000001b1b167223 */ /* 0x000fe20000000018 */
[----:B------:R-:W-:Y:S06]  /*05f0*/  @P0 BRA `(.L_x_27) ;  /* 0xfffffff800e80947 */ /* 0x000fec000383ffff */
.L_x_26:
[----:B------:R-:W-:Y:S05]  /*0600*/  BRA.U !UP2, `(.L_x_25) ;  /* 0x000000050a387547 */ /* 0x000fea000b800000 */
[----:B------:R-:W-:Y:S02]  /*0610*/  UISETP.GE.U32.AND UP1, UPT, UR4, 0x8, UPT ;  /* 0x000000080400788c */ /* 0x000fe4000bf26070 */
[----:B------:R-:W-:-:S04]  /*0620*/  ULOP3.LUT UR6, UR5, 0x7, URZ, 0xc0, !UPT ;  /* 0x0000000705067892 */ /* 0x000fc8000f8ec0ff */
[----:B------:R-:W-:-:S03]  /*0630*/  UISETP.NE.AND UP2, UPT, UR6, URZ, UPT ;  /* 0x000000ff0600728c */ /* 0x000fc6000bf45270 */
[----:B------:R-:W-:Y:S08]  /*0640*/  BRA.U !UP1, `(.L_x_28) ;  /* 0x0000000109907547 */ /* 0x000ff0000b800000 */
        /* <DEDUP_REMOVED lines=19> */
[----:B------:R-:W-:Y:S01]  /*0780*/  IADD3 R9, PT, PT, R9, 0x8, RZ ;  /* 0x0000000809097810 */ /* 0x000fe20007ffe0ff */
[----:B--2---:R-:W-:-:S04]  /*0790*/  FADD R23, R23, -R24 ;  /* 0x8000001817177221 */ /* 0x004fc80000000000 */
[----:B------:R-:W-:Y:S01]  /*07a0*/  FFMA R22, R23, R23, R22 ;  /* 0x0000001717167223 */ /* 0x000fe20000000016 */
[----:B---3--:R-:W-:Y:S01]  /*07b0*/  FADD R25, R25, -R26 ;  /* 0x8000001a19197221 */ /* 0x008fe20000000000 */
[----:B----4-:R-:W-:-:S03]  /*07c0*/  FADD R19, R18, -R19 ;  /* 0x8000001312137221 */ /* 0x010fc60000000000 */
[----:B------:R-:W-:Y:S01]  /*07d0*/  FFMA R22, R25, R25, R22 ;  /* 0x0000001919167223 */ /* 0x000fe20000000016 */
[----:B-----5:R-:W-:-:S03]  /*07e0*/  FADD R17, R17, -R16 ;  /* 0x8000001011117221 */ /* 0x020fc60000000000 */
[----:B------:R-:W-:Y:S01]  /*07f0*/  FFMA R22, R19, R19, R22 ;  /* 0x0000001313167223 */ /* 0x000fe20000000016 */
[----:B------:R-:W-:-:S03]  /*0800*/  FADD R15, R15, -R10 ;  /* 0x8000000a0f0f7221 */ /* 0x000fc60000000000 */
[----:B------:R-:W-:Y:S01]  /*0810*/  FFMA R22, R17, R17, R22 ;  /* 0x0000001111167223 */ /* 0x000fe20000000016 */
[----:B------:R-:W-:-:S03]  /*0820*/  FADD R13, R13, -R8 ;  /* 0x800000080d0d7221 */ /* 0x000fc60000000000 */
[----:B------:R-:W-:-:S04]  /*0830*/  FFMA R22, R15, R15, R22 ;  /* 0x0000000f0f167223 */ /* 0x000fc80000000016 */
[----:B------:R-:W-:Y:S01]  /*0840*/  FFMA R22, R13, R13, R22 ;  /* 0x0000000d0d167223 */ /* 0x000fe20000000016 */
[----:B------:R-:W-:-:S04]  /*0850*/  FADD R11, R11, -R0 ;  /* 0x800000000b0b7221 */ /* 0x000fc80000000000 */
[----:B------:R-:W-:Y:S01]  /*0860*/  FFMA R22, R11, R11, R22 ;  /* 0x0000000b0b167223 */ /* 0x000fe20000000016 */
[----:B------:R-:W-:-:S04]  /*0870*/  FADD R21, R20, -R21 ;  /* 0x8000001514157221 */ /* 0x000fc80000000000 */
[----:B------:R-:W-:-:S07]  /*0880*/  FFMA R22, R21, R21, R22 ;  /* 0x0000001515167223 */ /* 0x000fce0000000016 */
.L_x_28:
        /* <DEDUP_REMOVED lines=10> */
[----:B------:R-:W5:Y:S01]  /*0930*/  LDG.E R16, desc[UR8][R4.64+0xc] ;  /* 0x00000c0804107981 */ /* 0x000f62000c1e1900 */
[----:B0-----:R-:W-:-:S05]  /*0940*/  IMAD.WIDE.U32 R6, R9, 0x4, R6 ;  /* 0x0000000409067825 */ /* 0x001fca00078e0006 */
[----:B------:R-:W2:Y:S04]  /*0950*/  LDG.E R11, desc[UR8][R6.64] ;  /* 0x00000008060b7981 */ /* 0x000ea8000c1e1900 */
[----:B------:R-:W3:Y:S04]  /*0960*/  LDG.E R13, desc[UR8][R6.64+0x4] ;  /* 0x00000408060d7981 */ /* 0x000ee8000c1e1900 */
[----:B------:R-:W4:Y:S04]  /*0970*/  LDG.E R15, desc[UR8][R6.64+0x8] ;  /* 0x00000808060f7981 */ /* 0x000f28000c1e1900 */
        /* <DEDUP_REMOVED lines=8> */
[----:B------:R-:W-:-:S04]  /*0a00*/  FFMA R11, R10, R10, R11 ;  /* 0x0000000a0a0b7223 */ /* 0x000fc8000000000b */
[----:B------:R-:W-:-:S07]  /*0a10*/  FFMA R22, R16, R16, R11 ;  /* 0x0000001010167223 */ /* 0x000fce000000000b */
.L_x_29:
[----:B------:R-:W-:Y:S05]  /*0a20*/  BRA.U !UP2, `(.L_x_25) ;  /* 0x000000010a307547 */ /* 0x000fea000b800000 */
[----:B------:R-:W0:Y:S01]  /*0a30*/  LDC.64 R10, c[0x0][0x388] ;  /* 0x0000e200ff0a7b82 */ /* 0x000e220000000a00 */
[----:B------:R-:W-:-:S05]  /*0a40*/  UMOV UR4, URZ ;  /* 0x000000ff00047c82 */ /* 0x000fca0008000000 */
.L_x_30:
[----:B------:R-:W-:-:S04]  /*0a50*/  IMAD.WIDE.U32 R4, R9, 0x4, R2 ;  /* 0x0000000409047825 */ /* 0x000fc800078e0002 */
[C---:B0-----:R-:W-:Y:S02]  /*0a60*/  IMAD.WIDE.U32 R6, R9.reuse, 0x4, R10 ;  /* 0x0000000409067825 */ /* 0x041fe400078e000a */
[----:B------:R-:W2:Y:S04]  /*0a70*/  LDG.E R4, desc[UR8][R4.64] ;  /* 0x0000000804047981 */ /* 0x000ea8000c1e1900 */
[----:B------:R-:W2:Y:S01]  /*0a80*/  LDG.E R7, desc[UR8][R6.64] ;  /* 0x0000000806077981 */ /* 0x000ea2000c1e1900 */
[----:B------:R-:W-:Y:S01]  /*0a90*/  UIADD3 UR4, UPT, UPT, UR4, 0x1, URZ ;  /* 0x0000000104047890 */ /* 0x000fe2000fffe0ff */
[----:B------:R-:W-:-:S03]  /*0aa0*/  IADD3 R9, PT, PT, R9, 0x1, RZ ;  /* 0x0000000109097810 */ /* 0x000fc60007ffe0ff */
[----:B------:R-:W-:Y:S01]  /*0ab0*/  UISETP.NE.AND UP1, UPT, UR4, UR5, UPT ;  /* 0x000000050400728c */ /* 0x000fe2000bf25270 */
[----:B--2---:R-:W-:-:S04]  /*0ac0*/  FADD R13, R4, -R7 ;  /* 0x80000007040d7221 */ /* 0x004fc80000000000 */
[----:B------:R-:W-:-:S04]  /*0ad0*/  FFMA R22, R13, R13, R22 ;  /* 0x0000000d0d167223 */ /* 0x000fc80000000016 */
[----:B------:R-:W-:Y:S05]  /*0ae0*/  BRA.U UP1, `(.L_x_30) ;  /* 0xfffffffd01d87547 */ /* 0x000fea000b83ffff */
.L_x_25:
[----:B------:R-:W0:Y:S08]  /*0af0*/  LDC R0, c[0x0][0x3a0] ;  /* 0x0000e800ff007b82 */ /* 0x000e300000000800 */
[----:B------:R-:W1:Y:S01]  /*0b00*/  LDC.64 R2, c[0x0][0x390] ;  /* 0x0000e400ff027b82 */ /* 0x000e620000000a00 */
[----:B0-----:R-:W-:Y:S01]  /*0b10*/  ISETP.GE.AND P0, PT, R0, 0x2, PT ;  /* 0x000000020000780c */ /* 0x001fe20003f06270 */
[----:B-1----:R-:W-:-:S05]  /*0b20*/  IMAD.WIDE R14, R14, 0x4, R2 ;  /* 0x000000040e0e7825 */ /* 0x002fca00078e0202 */
[----:B------:R0:W-:Y:S07]  /*0b30*/  STG.E desc[UR8][R14.64], RZ ;  /* 0x000000ff0e007986 */ /* 0x0001ee000c101908 */
[----:B------:R-:W-:Y:S05]  /*0b40*/  @!P0 EXIT ;  /* 0x000000000000894d */ /* 0x000fea0003800000 */
[----:B------:R-:W-:Y:S01]  /*0b50*/  IADD3 R0, PT, PT, R22, -0xd000000, RZ ;  /* 0xf300000016007810 */ /* 0x000fe20007ffe0ff */
[----:B------:R1:W2:Y:S01]  /*0b60*/  MUFU.RSQ R5, R22 ;  /* 0x0000001600057308 */ /* 0x0002a20000001400 */
[----:B------:R-:W-:Y:S02]  /*0b70*/  BSSY.RECONVERGENT B0, `(.L_x_31) ;  /* 0x000000d000007945 */ /* 0x000fe40003800200 */
[----:B------:R-:W-:-:S13]  /*0b80*/  ISETP.GT.U32.AND P0, PT, R0, 0x727fffff, PT ;  /* 0x727fffff0000780c */ /* 0x000fda0003f04070 */
[----:B-1----:R-:W-:Y:S05]  /*0b90*/  @!P0 BRA `(.L_x_32) ;  /* 0x0000000000188947 */ /* 0x002fea0003800000 */
[----:B------:R-:W-:Y:S01]  /*0ba0*/  BSSY.RECONVERGENT B1, `(.L_x_33) ;  /* 0x0000003000017945 */ /* 0x000fe20003800200 */
[----:B------:R-:W-:-:S07]  /*0bb0*/  MOV R21, 0xbd0 ;  /* 0x00000bd000157802 */ /* 0x000fce0000000f00 */
[----:B0-2---:R-:W-:Y:S05]  /*0bc0*/  CALL.REL.NOINC `($__internal_1_$__cuda_sm20_sqrt_rn_f32_slowpath) ;  /* 0x0000000c002c7944 */ /* 0x005fea0003c00000 */
[----:B------:R-:W-:Y:S05]  /*0bd0*/  BSYNC.RECONVERGENT B1 ;  /* 0x0000000000017941 */ /* 0x000fea0003800200 */
.L_x_33:
[----:B------:R-:W-:Y:S01]  /*0be0*/  MOV R0, R18 ;  /* 0x0000001200007202 */ /* 0x000fe20000000f00 */
[----:B------:R-:W-:Y:S06]  /*0bf0*/  BRA `(.L_x_34) ;  /* 0x0000000000107947 */ /* 0x000fec0003800000 */
.L_x_32:
[C---:B--2---:R-:W-:Y:S01]  /*0c00*/  FMUL.FTZ R3, R5.reuse, R22 ;  /* 0x0000001605037220 */ /* 0x044fe20000410000 */
[----:B------:R-:W-:-:S03]  /*0c10*/  FMUL.FTZ R2, R5, 0.5 ;  /* 0x3f00000005027820 */ /* 0x000fc60000410000 */
[----:B------:R-:W-:-:S04]  /*0c20*/  FFMA R0, -R3, R3, R22 ;  /* 0x0000000303007223 */ /* 0x000fc80000000116 */
[----:B------:R-:W-:-:S07]  /*0c30*/  FFMA R0, R0, R2, R3 ;  /* 0x0000000200007223 */ /* 0x000fce0000000003 */
.L_x_34:
[----:B------:R-:W-:Y:S05]  /*0c40*/  BSYNC.RECONVERGENT B0 ;  /* 0x0000000000007941 */ /* 0x000fea0003800200 */
.L_x_31:
[----:B------:R-:W-:Y:S05]  /*0c50*/  BRA.U !UP0, `(.L_x_35) ;  /* 0x0000000908647547 */ /* 0x000fea000b800000 */
[----:B------:R-:W1:Y:S01]  /*0c60*/  LDC.64 R2, c[0x0][0x380] ;  /* 0x0000e000ff027b82 */ /* 0x000e620000000a00 */
[----:B------:R-:W-:-:S07]  /*0c70*/  HFMA2 R5, -RZ, RZ, 0, 5.9604644775390625e-08 ;  /* 0x00000001ff057431 */ /* 0x000fce00000001ff */
[----:B------:R-:W2:Y:S08]  /*0c80*/  LDC.64 R10, c[0x0][0x388] ;  /* 0x0000e200ff0a7b82 */ /* 0x000eb00000000a00 */
[----:B------:R-:W3:Y:S01]  /*0c90*/  LDC R6, c[0x0][0x39c] ;  /* 0x0000e700ff067b82 */ /* 0x000ee20000000800 */
[----:B-1----:R-:W-:Y:S01]  /*0ca0*/  IMAD.WIDE R12, R12, 0x4, R2 ;  /* 0x000000040c0c7825 */ /* 0x002fe200078e0202 */
[----:B--2---:R-:W-:-:S04]  /*0cb0*/  IADD3 R10, P0, PT, R10, 0x10, RZ ;  /* 0x000000100a0a7810 */ /* 0x004fc80007f1e0ff */
[----:B------:R-:W-:Y:S02]  /*0cc0*/  IADD3.X R11, PT, PT, RZ, R11, RZ, P0, !PT ;  /* 0x0000000bff0b7210 */ /* 0x000fe400007fe4ff */
[----:B------:R-:W-:Y:S02]  /*0cd0*/  IADD3 R3, P0, PT, R12, 0x10, RZ ;  /* 0x000000100c037810 */ /* 0x000fe40007f1e0ff */
[C---:B---3--:R-:W-:Y:S02]  /*0ce0*/  LOP3.LUT R2, R6.reuse, 0x7, RZ, 0xc0, !PT ;  /* 0x0000000706027812 */ /* 0x048fe400078ec0ff */
[C---:B------:R-:W-:Y:S02]  /*0cf0*/  LOP3.LUT R4, R6.reuse, 0x7ffffff8, RZ, 0xc0, !PT ;  /* 0x7ffffff806047812 */ /* 0x040fe400078ec0ff */
[----:B------:R-:W-:Y:S02]  /*0d00*/  LOP3.LUT R6, R6, 0x3, RZ, 0xc0, !PT ;  /* 0x0000000306067812 */ /* 0x000fe400078ec0ff */
[----:B------:R-:W-:-:S02]  /*0d10*/  IADD3 R7, PT, PT, R2, -0x1, RZ ;  /* 0xffffffff02077810 */ /* 0x000fc40007ffe0ff */
[----:B------:R-:W-:Y:S02]  /*0d20*/  IADD3 R8, PT, PT, -R4, RZ, RZ ;  /* 0x000000ff04087210 */ /* 0x000fe40007ffe1ff */
[----:B------:R-:W-:-:S07]  /*0d30*/  IADD3.X R9, PT, PT, RZ, R13, RZ, P0, !PT ;  /* 0x0000000dff097210 */ /* 0x000fce00007fe4ff */
.L_x_43:
[----:B------:R-:W1:Y:S01]  /*0d40*/  LDC R16, c[0x0][0x39c] ;  /* 0x0000e700ff107b82 */ /* 0x000e620000000800 */
[----:B------:R-:W-:Y:S02]  /*0d50*/  MOV R22, RZ ;  /* 0x000000ff00167202 */ /* 0x000fe40000000f00 */
[----:B------:R-:W-:Y:S02]  /*0d60*/  MOV R24, RZ ;  /* 0x000000ff00187202 */ /* 0x000fe40000000f00 */
[----:B-1----:R-:W-:Y:S01]  /*0d70*/  ISETP.GE.U32.AND P0, PT, R16, 0x8, PT ;  /* 0x000000081000780c */ /* 0x002fe20003f06070 */
[----:B------:R-:W-:-:S12]  /*0d80*/  IMAD R23, R5, R16, RZ ;  /* 0x0000001005177224 */ /* 0x000fd800078e02ff */
[----:B------:R-:W-:Y:S05]  /*0d90*/  @!P0 BRA `(.L_x_36) ;  /* 0x0000000000c48947 */ /* 0x000fea0003800000 */
[----:B------:R-:W-:Y:S01]  /*0da0*/  IMAD.WIDE.U32 R16, R23, 0x4, R10 ;  /* 0x0000000417107825 */ /* 0x000fe200078e000a */
[----:B------:R-:W-:Y:S02]  /*0db0*/  MOV R22, RZ ;  /* 0x000000ff00167202 */ /* 0x000fe40000000f00 */
[----:B------:R-:W-:Y:S02]  /*0dc0*/  MOV R25, R3 ;  /* 0x0000000300197202 */ /* 0x000fe40000000f00 */
[----:B------:R-:W-:Y:S02]  /*0dd0*/  MOV R26, R9 ;  /* 0x00000009001a7202 */ /* 0x000fe40000000f00 */
[----:B------:R-:W-:-:S07]  /*0de0*/  MOV R20, R8 ;  /* 0x0000000800147202 */ /* 0x000fce0000000f00 */
.L_x_37:
[----:B------:R-:W-:Y:S02]  /*0df0*/  MOV R18, R16 ;  /* 0x0000001000127202 */ /* 0x000fe40000000f00 */
[----:B------:R-:W-:Y:S02]  /*0e00*/  MOV R19, R17 ;  /* 0x0000001100137202 */ /* 0x000fe40000000f00 */
[----:B------:R-:W-:Y:S02]  /*0e10*/  MOV R16, R25 ;  /* 0x0000001900107202 */ /* 0x000fe40000000f00 */
[----:B------:R-:W-:Y:S01]  /*0e20*/  MOV R17, R26 ;  /* 0x0000001a00117202 */ /* 0x000fe20000000f00 */
[----:B------:R-:W2:Y:S04]  /*0e30*/  LDG.E R24, desc[UR8][R18.64+-0x10] ;  /* 0xfffff00812187981 */ /* 0x000ea8000c1e1900 */
[----:B------:R-:W2:Y:S04]  /*0e40*/  LDG.E R21, desc[UR8][R16.64+-0x10] ;  /* 0xfffff00810157981 */ /* 0x000ea8000c1e1900 */
[----:B------:R-:W3:Y:S04]  /*0e50*/  LDG.E R25, desc[UR8][R16.64+-0xc] ;  /* 0xfffff40810197981 */ /* 0x000ee8000c1e1900 */
[----:B------:R-:W3:Y:S04]  /*0e60*/  LDG.E R26, desc[UR8][R18.64+-0xc] ;  /* 0xfffff408121a7981 */ /* 0x000ee8000c1e1900 */
[----:B------:R-:W4:Y:S01]  /*0e70*/  LDG.E R27, desc[UR8][R18.64+-0x4] ;  /* 0xfffffc08121b7981 */ /* 0x000f22000c1e1900 */
[----:B--2---:R-:W-:-:S03]  /*0e80*/  FADD R21, R21, -R24 ;  /* 0x8000001815157221 */ /* 0x004fc60000000000 */
[----:B------:R-:W4:Y:S01]  /*0e90*/  LDG.E R24, desc[UR8][R16.64+-0x4] ;  /* 0xfffffc0810187981 */ /* 0x000f22000c1e1900 */
[----:B------:R-:W-:-:S03]  /*0ea0*/  FFMA R21, R21, R21, R22 ;  /* 0x0000001515157223 */ /* 0x000fc60000000016 */
[----:B------:R-:W2:Y:S01]  /*0eb0*/  LDG.E R22, desc[UR8][R16.64+-0x8] ;  /* 0xfffff80810167981 */ /* 0x000ea2000c1e1900 */
[----:B---3--:R-:W-:-:S03]  /*0ec0*/  FADD R26, R25, -R26 ;  /* 0x8000001a191a7221 */ /* 0x008fc60000000000 */
[----:B------:R-:W2:Y:S01]  /*0ed0*/  LDG.E R25, desc[UR8][R18.64+-0x8] ;  /* 0xfffff80812197981 */ /* 0x000ea2000c1e1900 */
[----:B------:R-:W-:Y:S01]  /*0ee0*/  FFMA R21, R26, R26, R21 ;  /* 0x0000001a1a157223 */ /* 0x000fe20000000015 */
[----:B----4-:R-:W-:Y:S02]  /*0ef0*/  FADD R24, R24, -R27 ;  /* 0x8000001b18187221 */ /* 0x010fe40000000000 */
[----:B------:R-:W3:Y:S01]  /*0f00*/  LDG.E R27, desc[UR8][R18.64+0x4] ;  /* 0x00000408121b7981 */ /* 0x000ee2000c1e1900 */
[----:B--2---:R-:W-:-:S03]  /*0f10*/  FADD R22, R22, -R25 ;  /* 0x8000001916167221 */ /* 0x004fc60000000000 */
[----:B------:R-:W2:Y:S01]  /*0f20*/  LDG.E R25, desc[UR8][R18.64] ;  /* 0x0000000812197981 */ /* 0x000ea2000c1e1900 */
[----:B------:R-:W-:-:S03]  /*0f30*/  FFMA R21, R22, R22, R21 ;  /* 0x0000001616157223 */ /* 0x000fc60000000015 */
[----:B------:R-:W2:Y:S01]  /*0f40*/  LDG.E R22, desc[UR8][R16.64] ;  /* 0x0000000810167981 */ /* 0x000ea2000c1e1900 */
[----:B------:R-:W-:-:S03]  /*0f50*/  FFMA R21, R24, R24, R21 ;  /* 0x0000001818157223 */ /* 0x000fc60000000015 */
[----:B------:R-:W3:Y:S01]  /*0f60*/  LDG.E R24, desc[UR8][R16.64+0x4] ;  /* 0x0000040810187981 */ /* 0x000ee2000c1e1900 */
[----:B------:R-:W-:Y:S01]  /*0f70*/  IADD3 R20, PT, PT, R20, 0x8, RZ ;  /* 0x0000000814147810 */ /* 0x000fe20007ffe0ff */
[----:B--2---:R-:W-:Y:S02]  /*0f80*/  FADD R22, R22, -R25 ;  /* 0x8000001916167221 */ /* 0x004fe40000000000 */
[----:B------:R-:W2:Y:S01]  /*0f90*/  LDG.E R25, desc[UR8][R18.64+0x8] ;  /* 0x0000080812197981 */ /* 0x000ea2000c1e1900 */
[----:B---3--:R-:W-:Y:S01]  /*0fa0*/  FADD R24, R24, -R27 ;  /* 0x8000001b18187221 */ /* 0x008fe20000000000 */
[----:B------:R-:W-:Y:S02]  /*0fb0*/  FFMA R21, R22, R22, R21 ;  /* 0x0000001616157223 */ /* 0x000fe40000000015 */
[----:B------:R-:W3:Y:S04]  /*0fc0*/  LDG.E R27, desc[UR8][R18.64+0xc] ;  /* 0x00000c08121b7981 */ /* 0x000ee8000c1e1900 */
[----:B------:R-:W2:Y:S01]  /*0fd0*/  LDG.E R22, desc[UR8][R16.64+0x8] ;  /* 0x0000080810167981 */ /* 0x000ea2000c1e1900 */
[----:B------:R-:W-:-:S03]  /*0fe0*/  FFMA R21, R24, R24, R21 ;  /* 0x0000001818157223 */ /* 0x000fc60000000015 */
[----:B------:R1:W3:Y:S01]  /*0ff0*/  LDG.E R24, desc[UR8][R16.64+0xc] ;  /* 0x00000c0810187981 */ /* 0x0002e2000c1e1900 */
[----:B------:R-:W-:Y:S01]  /*1000*/  ISETP.NE.AND P0, PT, R20, RZ, PT ;  /* 0x000000ff1400720c */ /* 0x000fe20003f05270 */
[----:B--2---:R-:W-:Y:S01]  /*1010*/  FADD R22, R22, -R25 ;  /* 0x8000001916167221 */ /* 0x004fe20000000000 */
[----:B------:R-:W-:Y:S02]  /*1020*/  IADD3 R25, P1, PT, R16, 0x20, RZ ;  /* 0x0000002010197810 */ /* 0x000fe40007f3e0ff */
[----:B-1----:R-:W-:Y:S01]  /*1030*/  IADD3 R16, P2, PT, R18, 0x20, RZ ;  /* 0x0000002012107810 */ /* 0x002fe20007f5e0ff */
[----:B---3--:R-:W-:Y:S01]  /*1040*/  FADD R24, R24, -R27 ;  /* 0x8000001b18187221 */ /* 0x008fe20000000000 */
[----:B------:R-:W-:Y:S01]  /*1050*/  FFMA R21, R22, R22, R21 ;  /* 0x0000001616157223 */ /* 0x000fe20000000015 */
[----:B------:R-:W-:Y:S02]  /*1060*/  IADD3.X R26, PT, PT, RZ, R17, RZ, P1, !PT ;  /* 0x00000011ff1a7210 */ /* 0x000fe40000ffe4ff */
[----:B------:R-:W-:Y:S01]  /*1070*/  IADD3.X R17, PT, PT, RZ, R19, RZ, P2, !PT ;  /* 0x00000013ff117210 */ /* 0x000fe200017fe4ff */
[----:B------:R-:W-:-:S03]  /*1080*/  FFMA R22, R24, R24, R21 ;  /* 0x0000001818167223 */ /* 0x000fc60000000015 */
[----:B------:R-:W-:Y:S05]  /*1090*/  @P0 BRA `(.L_x_37) ;  /* 0xfffffffc00540947 */ /* 0x000fea000383ffff */
[----:B------:R-:W-:-:S07]  /*10a0*/  MOV R24, R4 ;  /* 0x0000000400187202 */ /* 0x000fce0000000f00 */
.L_x_36:
[----:B------:R-:W-:-:S13]  /*10b0*/  ISETP.NE.AND P0, PT, R2, RZ, PT ;  /* 0x000000ff0200720c */ /* 0x000fda0003f05270 */
[----:B------:R-:W-:Y:S05]  /*10c0*/  @!P0 BRA `(.L_x_38) ;  /* 0x0000000000ec8947 */ /* 0x000fea0003800000 */
[----:B------:R-:W-:Y:S02]  /*10d0*/  ISETP.GE.U32.AND P1, PT, R7, 0x3, PT ;  /* 0x000000030700780c */ /* 0x000fe40003f26070 */
[----:B------:R-:W-:-:S11]  /*10e0*/  ISETP.NE.AND P0, PT, R6, RZ, PT ;  /* 0x000000ff0600720c */ /* 0x000fd60003f05270 */
[----:B------:R-:W-:Y:S05]  /*10f0*/  @!P1 BRA `(.L_x_39) ;  /* 0x0000000000689947 */ /* 0x000fea0003800000 */
[----:B------:R-:W1:Y:S01]  /*1100*/  LDC.64 R16, c[0x0][0x388] ;  /* 0x0000e200ff107b82 */ /* 0x000e620000000a00 */
[----:B------:R-:W-:Y:S01]  /*1110*/  IADD3 R21, PT, PT, R23, R24, RZ ;  /* 0x0000001817157210 */ /* 0x000fe20007ffe0ff */
[----:B------:R-:W-:-:S05]  /*1120*/  IMAD.WIDE.U32 R18, R24, 0x4, R12 ;  /* 0x0000000418127825 */ /* 0x000fca00078e000c */
[----:B------:R-:W2:Y:S01]  /*1130*/  LDG.E R25, desc[UR8][R18.64] ;  /* 0x0000000812197981 */ /* 0x000ea2000c1e1900 */
[----:B------:R-:W-:-:S03]  /*1140*/  IADD3 R26, P1, PT, R23, R24, RZ ;  /* 0x00000018171a7210 */ /* 0x000fc60007f3e0ff */
[----:B------:R-:W3:Y:S01]  /*1150*/  LDG.E R28, desc[UR8][R18.64+0xc] ;  /* 0x00000c08121c7981 */ /* 0x000ee2000c1e1900 */
[----:B-1----:R-:W-:Y:S02]  /*1160*/  IMAD.WIDE.U32 R20, R21, 0x4, R16 ;  /* 0x0000000415147825 */ /* 0x002fe400078e0010 */
[----:B------:R-:W1:Y:S04]  /*1170*/  LDC.64 R16, c[0x0][0x388] ;  /* 0x0000e200ff107b82 */ /* 0x000e680000000a00 */
[----:B------:R-:W2:Y:S01]  /*1180*/  LDG.E R20, desc[UR8][R20.64] ;  /* 0x0000000814147981 */ /* 0x000ea2000c1e1900 */
[----:B------:R-:W-:Y:S02]  /*1190*/  IADD3.X R27, PT, PT, RZ, RZ, RZ, P1, !PT ;  /* 0x000000ffff1b7210 */ /* 0x000fe40000ffe4ff */
[----:B-1----:R-:W-:-:S04]  /*11a0*/  LEA R16, P2, R26, R16, 0x2 ;  /* 0x000000101a107211 */ /* 0x002fc800078410ff */
[----:B------:R-:W-:Y:S02]  /*11b0*/  LEA.HI.X R17, R26, R17, R27, 0x2, P2 ;  /* 0x000000111a117211 */ /* 0x000fe400010f141b */
[----:B------:R-:W4:Y:S04]  /*11c0*/  LDG.E R27, desc[UR8][R18.64+0x4] ;  /* 0x00000408121b7981 */ /* 0x000f28000c1e1900 */
[----:B------:R-:W4:Y:S04]  /*11d0*/  LDG.E R29, desc[UR8][R16.64+0x4] ;  /* 0x00000408101d7981 */ /* 0x000f28000c1e1900 */
[----:B------:R-:W5:Y:S04]  /*11e0*/  LDG.E R26, desc[UR8][R18.64+0x8] ;  /* 0x00000808121a7981 */ /* 0x000f68000c1e1900 */
[----:B------:R-:W5:Y:S01]  /*11f0*/  LDG.E R21, desc[UR8][R16.64+0x8] ;  /* 0x0000080810157981 */ /* 0x000f62000c1e1900 */
[----:B--2---:R-:W-:-:S04]  /*1200*/  FADD R25, R25, -R20 ;  /* 0x8000001419197221 */ /* 0x004fc80000000000 */
[----:B------:R-:W-:Y:S02]  /*1210*/  FFMA R22, R25, R25, R22 ;  /* 0x0000001919167223 */ /* 0x000fe40000000016 */
[----:B------:R-:W3:Y:S01]  /*1220*/  LDG.E R25, desc[UR8][R16.64+0xc] ;  /* 0x00000c0810197981 */ /* 0x000ee2000c1e1900 */
[----:B------:R-:W-:Y:S01]  /*1230*/  IADD3 R24, PT, PT, R24, 0x4, RZ ;  /* 0x0000000418187810 */ /* 0x000fe20007ffe0ff */
[----:B----4-:R-:W-:-:S04]  /*1240*/  FADD R27, R27, -R29 ;  /* 0x8000001d1b1b7221 */ /* 0x010fc80000000000 */
[----:B------:R-:W-:Y:S01]  /*1250*/  FFMA R22, R27, R27, R22 ;  /* 0x0000001b1b167223 */ /* 0x000fe20000000016 */
[----:B-----5:R-:W-:-:S04]  /*1260*/  FADD R21, R26, -R21 ;  /* 0x800000151a157221 */ /* 0x020fc80000000000 */
[----:B------:R-:W-:Y:S01]  /*1270*/  FFMA R22, R21, R21, R22 ;  /* 0x0000001515167223 */ /* 0x000fe20000000016 */
[----:B---3--:R-:W-:-:S04]  /*1280*/  FADD R25, R28, -R25 ;  /* 0x800000191c197221 */ /* 0x008fc80000000000 */
[----:B------:R-:W-:-:S07]  /*1290*/  FFMA R22, R25, R25, R22 ;  /* 0x0000001919167223 */ /* 0x000fce0000000016 */
.L_x_39:
[----:B------:R-:W-:Y:S05]  /*12a0*/  @!P0 BRA `(.L_x_38) ;  /* 0x0000000000748947 */ /* 0x000fea0003800000 */
[----:B------:R-:W-:Y:S01]  /*12b0*/  ISETP.NE.AND P0, PT, R6, 0x1, PT ;  /* 0x000000010600780c */ /* 0x000fe20003f05270 */
[----:B------:R-:W1:-:S12]  /*12c0*/  LDC R25, c[0x0][0x39c] ;  /* 0x0000e700ff197b82 */ /* 0x000e580000000800 */
[----:B------:R-:W2:Y:S01]  /*12d0*/  @P0 LDC.64 R16, c[0x0][0x388] ;  /* 0x0000e200ff100b82 */ /* 0x000ea20000000a00 */
[----:B------:R-:W-:Y:S01]  /*12e0*/  @P0 IADD3 R20, P2, PT, R23, R24, RZ ;  /* 0x0000001817140210 */ /* 0x000fe20007f5e0ff */
[----:B------:R-:W-:-:S03]  /*12f0*/  @P0 IMAD.WIDE.U32 R26, R24, 0x4, R12 ;  /* 0x00000004181a0825 */ /* 0x000fc600078e000c */
[----:B------:R-:W-:Y:S02]  /*1300*/  @P0 IADD3.X R21, PT, PT, RZ, RZ, RZ, P2, !PT ;  /* 0x000000ffff150210 */ /* 0x000fe400017fe4ff */
[----:B------:R-:W3:Y:S01]  /*1310*/  @P0 LDG.E R28, desc[UR8][R26.64+0x4] ;  /* 0x000004081a1c0981 */ /* 0x000ee2000c1e1900 */
[----:B------:R-:W4:Y:S01]  /*1320*/  @P0 LDC.64 R18, c[0x0][0x388] ;  /* 0x0000e200ff120b82 */ /* 0x000f220000000a00 */
[----:B-1----:R-:W-:Y:S02]  /*1330*/  LOP3.LUT P2, RZ, R25, 0x1, RZ, 0xc0, !PT ;  /* 0x0000000119ff7812 */ /* 0x002fe4000784c0ff */
[----:B------:R-:W5:Y:S01]  /*1340*/  @P0 LDG.E R25, desc[UR8][R26.64] ;  /* 0x000000081a190981 */ /* 0x000f62000c1e1900 */
[----:B--2---:R-:W-:-:S04]  /*1350*/  @P0 LEA R16, P1, R20, R16, 0x2 ;  /* 0x0000001014100211 */ /* 0x004fc800078210ff */
[----:B------:R-:W-:Y:S02]  /*1360*/  @P0 LEA.HI.X R17, R20, R17, R21, 0x2, P1 ;  /* 0x0000001114110211 */ /* 0x000fe400008f1415 */
[----:B------:R-:W-:-:S04]  /*1370*/  @P0 IADD3 R21, PT, PT, R23, R24, RZ ;  /* 0x0000001817150210 */ /* 0x000fc80007ffe0ff */
[----:B------:R-:W3:Y:S01]  /*1380*/  @P0 LDG.E R17, desc[UR8][R16.64+0x4] ;  /* 0x0000040810110981 */ /* 0x000ee2000c1e1900 */
[----:B----4-:R-:W-:Y:S02]  /*1390*/  @P0 IMAD.WIDE.U32 R18, R21, 0x4, R18 ;  /* 0x0000000415120825 */ /* 0x010fe400078e0012 */
[----:B------:R-:W1:Y:S01]  /*13a0*/  @P2 LDC.64 R20, c[0x0][0x388] ;  /* 0x0000e200ff142b82 */ /* 0x000e620000000a00 */
[----:B------:R-:W-:-:S04]  /*13b0*/  @P0 IADD3 R24, PT, PT, R24, 0x2, RZ ;  /* 0x0000000218180810 */ /* 0x000fc80007ffe0ff */
[----:B------:R-:W-:Y:S02]  /*13c0*/  @P2 IADD3 R29, PT, PT, R23, R24, RZ ;  /* 0x00000018171d2210 */ /* 0x000fe40007ffe0ff */
[----:B------:R2:W5:Y:S02]  /*13d0*/  @P0 LDG.E R23, desc[UR8][R18.64] ;  /* 0x0000000812170981 */ /* 0x000564000c1e1900 */
[----:B--2---:R-:W-:-:S05]  /*13e0*/  @P2 IMAD.WIDE.U32 R18, R24, 0x4, R12 ;  /* 0x0000000418122825 */ /* 0x004fca00078e000c */
[----:B------:R-:W2:Y:S01]  /*13f0*/  @P2 LDG.E R24, desc[UR8][R18.64] ;  /* 0x0000000812182981 */ /* 0x000ea2000c1e1900 */
[----:B-1----:R-:W-:-:S06]  /*1400*/  @P2 IMAD.WIDE.U32 R20, R29, 0x4, R20 ;  /* 0x000000041d142825 */ /* 0x002fcc00078e0014 */
[----:B------:R-:W2:Y:S01]  /*1410*/  @P2 LDG.E R21, desc[UR8][R20.64] ;  /* 0x0000000814152981 */ /* 0x000ea2000c1e1900 */
[----:B---3--:R-:W-:Y:S01]  /*1420*/  @P0 FADD R28, R28, -R17 ;  /* 0x800000111c1c0221 */ /* 0x008fe20000000000 */
[----:B-----5:R-:W-:-:S04]  /*1430*/  @P0 FADD R23, R25, -R23 ;  /* 0x8000001719170221 */ /* 0x020fc80000000000 */
[----:B------:R-:W-:-:S04]  /*1440*/  @P0 FFMA R25, R23, R23, R22 ;  /* 0x0000001717190223 */ /* 0x000fc80000000016 */
[----:B------:R-:W-:Y:S01]  /*1450*/  @P0 FFMA R22, R28, R28, R25 ;  /* 0x0000001c1c160223 */ /* 0x000fe20000000019 */
[----:B--2---:R-:W-:-:S04]  /*1460*/  @P2 FADD R23, R24, -R21 ;  /* 0x8000001518172221 */ /* 0x004fc80000000000 */
[----:B------:R-:W-:-:S07]  /*1470*/  @P2 FFMA R22, R23, R23, R22 ;  /* 0x0000001717162223 */ /* 0x000fce0000000016 */
.L_x_38:
[----:B------:R-:W-:Y:S01]  /*1480*/  IADD3 R16, PT, PT, R22, -0xd000000, RZ ;  /* 0xf300000016107810 */ /* 0x000fe20007ffe0ff */
[----:B------:R1:W2:Y:S01]  /*1490*/  MUFU.RSQ R19, R22 ;  /* 0x0000001600137308 */ /* 0x0002a20000001400 */
[----:B------:R-:W-:Y:S02]  /*14a0*/  BSSY.RECONVERGENT B0, `(.L_x_40) ;  /* 0x000000b000007945 */ /* 0x000fe40003800200 */
[----:B------:R-:W-:-:S13]  /*14b0*/  ISETP.GT.U32.AND P0, PT, R16, 0x727fffff, PT ;  /* 0x727fffff1000780c */ /* 0x000fda0003f04070 */
[----:B-1----:R-:W-:Y:S05]  /*14c0*/  @!P0 BRA `(.L_x_41) ;  /* 0x0000000000108947 */ /* 0x002fea0003800000 */
[----:B------:R-:W-:-:S07]  /*14d0*/  MOV R21, 0x14f0 ;  /* 0x000014f000157802 */ /* 0x000fce0000000f00 */
[----:B0-2---:R-:W-:Y:S05]  /*14e0*/  CALL.REL.NOINC `($__internal_1_$__cuda_sm20_sqrt_rn_f32_slowpath) ;  /* 0x0000000000e47944 */ /* 0x005fea0003c00000 */
[----:B------:R-:W-:Y:S01]  /*14f0*/  MOV R17, R18 ;  /* 0x0000001200117202 */ /* 0x000fe20000000f00 */
[----:B------:R-:W-:Y:S06]  /*1500*/  BRA `(.L_x_42) ;  /* 0x0000000000107947 */ /* 0x000fec0003800000 */
.L_x_41:
[C---:B--2---:R-:W-:Y:S01]  /*1510*/  FMUL.FTZ R17, R19.reuse, R22 ;  /* 0x0000001613117220 */ /* 0x044fe20000410000 */
[----:B------:R-:W-:-:S03]  /*1520*/  FMUL.FTZ R16, R19, 0.5 ;  /* 0x3f00000013107820 */ /* 0x000fc60000410000 */
[----:B------:R-:W-:-:S04]  /*1530*/  FFMA R22, -R17, R17, R22 ;  /* 0x0000001111167223 */ /* 0x000fc80000000116 */
[----:B------:R-:W-:-:S07]  /*1540*/  FFMA R17, R22, R16, R17 ;  /* 0x0000001016117223 */ /* 0x000fce0000000011 */
.L_x_42:
[----:B------:R-:W-:Y:S05]  /*1550*/  BSYNC.RECONVERGENT B0 ;  /* 0x0000000000007941 */ /* 0x000fea0003800200 */
.L_x_40:
[----:B------:R-:W1:Y:S01]  /*1560*/  LDCU UR4, c[0x0][0x3a0] ;  /* 0x00007400ff0477ac */ /* 0x000e620008000800 */
[----:B------:R-:W-:Y:S02]  /*1570*/  IADD3 R16, PT, PT, R5, 0x1, RZ ;  /* 0x0000000105107810 */ /* 0x000fe40007ffe0ff */
[----:B------:R-:W-:-:S13]  /*1580*/  FSETP.GEU.AND P0, PT, R17, R0, PT ;  /* 0x000000001100720b */ /* 0x000fda0003f0e000 */
[----:B------:R2:W-:Y:S01]  /*1590*/  @!P0 STG.E desc[UR8][R14.64], R5 ;  /* 0x000000050e008986 */ /* 0x0005e2000c101908 */
[----:B------:R-:W-:Y:S02]  /*15a0*/  @!P0 MOV R0, R17 ;  /* 0x0000001100008202 */ /* 0x000fe40000000f00 */
[----:B-1----:R-:W-:-:S13]  /*15b0*/  ISETP.NE.AND P1, PT, R16, UR4, PT ;  /* 0x0000000410007c0c */ /* 0x002fda000bf25270 */
[----:B--2---:R-:W-:Y:S05]  /*15c0*/  @!P1 EXIT ;  /* 0x000000000000994d */ /* 0x004fea0003800000 */
[----:B------:R-:W-:Y:S01]  /*15d0*/  MOV R5, R16 ;  /* 0x0000001000057202 */ /* 0x000fe20000000f00 */
[----:B------:R-:W-:Y:S06]  /*15e0*/  BRA `(.L_x_43) ;  /* 0xfffffff400d47947 */ /* 0x000fec000383ffff */
.L_x_35:
[----:B------:R-:W1:Y:S02]  /*15f0*/  LDC R2, c[0x0][0x3a0] ;  /* 0x0000e800ff027b82 */ /* 0x000e640000000800 */
[C---:B-1----:R-:W-:Y:S02]  /*1600*/  IADD3 R3, PT, PT, R2.reuse, -0x2, RZ ;  /* 0xfffffffe02037810 */ /* 0x042fe40007ffe0ff */
[----:B------:R-:W-:Y:S02]  /*1610*/  IADD3 R2, PT, PT, R2, -0x1, RZ ;  /* 0xffffffff02027810 */ /* 0x000fe40007ffe0ff */
[----:B------:R-:W-:Y:S01]  /*1620*/  ISETP.GE.U32.AND P0, PT, R3, 0x7, PT ;  /* 0x000000070300780c */ /* 0x000fe20003f06070 */
[----:B------:R-:W-:Y:S01]  /*1630*/  HFMA2 R3, -RZ, RZ, 0, 5.9604644775390625e-08 ;  /* 0x00000001ff037431 */ /* 0x000fe200000001ff */
[----:B------:R-:W-:-:S11]  /*1640*/  LOP3.LUT R6, R2, 0x7, RZ, 0xc0, !PT ;  /* 0x0000000702067812 */ /* 0x000fd600078ec0ff */
[----:B------:R-:W-:Y:S05]  /*1650*/  @!P0 BRA `(.L_x_44) ;  /* 0x00000000002c8947 */ /* 0x000fea0003800000 */
[----:B------:R-:W-:Y:S02]  /*1660*/  LOP3.LUT R3, R2, 0xfffffff8, RZ, 0xc0, !PT ;  /* 0xfffffff802037812 */ /* 0x000fe400078ec0ff */
[----:B------:R-:W-:-:S07]  /*1670*/  MOV R5, 0x1 ;  /* 0x0000000100057802 */ /* 0x000fce0000000f00 */
.L_x_45:
[----:B------:R-:W-:Y:S02]  /*1680*/  FSETP.GT.AND P0, PT, R0, RZ, PT ;  /* 0x000000ff0000720b */ /* 0x000fe40003f04000 */
[----:B------:R-:W-:Y:S02]  /*1690*/  IADD3 R4, PT, PT, R5, 0x7, RZ ;  /* 0x0000000705047810 */ /* 0x000fe40007ffe0ff */
[----:B------:R-:W-:-:S09]  /*16a0*/  FMNMX.NAN R0, RZ, R0, PT ;  /* 0x00000000ff007209 */ /* 0x000fd20003820000 */
[----:B------:R1:W-:Y:S01]  /*16b0*/  @P0 STG.E desc[UR8][R14.64], R5 ;  /* 0x000000050e000986 */ /* 0x0003e2000c101908 */
[----:B------:R-:W-:Y:S02]  /*16c0*/  ISETP.NE.AND P0, PT, R4, R3, PT ;  /* 0x000000030400720c */ /* 0x000fe40003f05270 */
[----:B------:R-:W-:-:S04]  /*16d0*/  IADD3 R4, PT, PT, R5, 0x8, RZ ;  /* 0x0000000805047810 */ /* 0x000fc80007ffe0ff */
[----:B-1----:R-:W-:-:S07]  /*16e0*/  MOV R5, R4 ;  /* 0x0000000400057202 */ /* 0x002fce0000000f00 */
[----:B------:R-:W-:Y:S05]  /*16f0*/  @P0 BRA `(.L_x_45) ;  /* 0xfffffffc00e00947 */ /* 0x000fea000383ffff */
[----:B------:R-:W-:-:S07]  /*1700*/  MOV R3, R4 ;  /* 0x0000000400037202 */ /* 0x000fce0000000f00 */
.L_x_44:
[----:B------:R-:W-:-:S13]  /*1710*/  ISETP.NE.AND P0, PT, R6, RZ, PT ;  /* 0x000000ff0600720c */ /* 0x000fda0003f05270 */
[----:B------:R-:W-:Y:S05]  /*1720*/  @!P0 EXIT ;  /* 0x000000000000894d */ /* 0x000fea0003800000 */
[----:B------:R-:W-:Y:S02]  /*1730*/  ISETP.GE.U32.AND P0, PT, R6, 0x4, PT ;  /* 0x000000040600780c */ /* 0x000fe40003f06070 */
[----:B------:R-:W-:-:S04]  /*1740*/  LOP3.LUT R4, R2, 0x3, RZ, 0xc0, !PT ;  /* 0x0000000302047812 */ /* 0x000fc800078ec0ff */
[----:B------:R-:W-:-:S07]  /*1750*/  ISETP.NE.AND P1, PT, R4, RZ, PT ;  /* 0x000000ff0400720c */ /* 0x000fce0003f25270 */
[----:B------:R-:W-:Y:S06]  /*1760*/  @!P0 BRA `(.L_x_46) ;  /* 0x0000000000108947 */ /* 0x000fec0003800000 */
[----:B------:R-:W-:Y:S02]  /*1770*/  FSETP.GT.AND P0, PT, R0, RZ, PT ;  /* 0x000000ff0000720b */ /* 0x000fe40003f04000 */
[----:B------:R-:W-:-:S11]  /*1780*/  FMNMX.NAN R0, RZ, R0, PT ;  /* 0x00000000ff007209 */ /* 0x000fd60003820000 */
[----:B------:R1:W-:Y:S02]  /*1790*/  @P0 STG.E desc[UR8][R14.64], R3 ;  /* 0x000000030e000986 */ /* 0x0003e4000c101908 */
[----:B-1----:R-:W-:-:S07]  /*17a0*/  IADD3 R3, PT, PT, R3, 0x4, RZ ;  /* 0x0000000403037810 */ /* 0x002fce0007ffe0ff */
.L_x_46:
[----:B------:R-:W-:Y:S05]  /*17b0*/  @!P1 EXIT ;  /* 0x000000000000994d */ /* 0x000fea0003800000 */
[----:B------:R-:W-:Y:S02]  /*17c0*/  ISETP.NE.AND P0, PT, R4, 0x1, PT ;  /* 0x000000010400780c */ /* 0x000fe40003f05270 */
[----:B------:R-:W-:-:S11]  /*17d0*/  LOP3.LUT R2, R2, 0x1, RZ, 0xc0, !PT ;  /* 0x0000000102027812 */ /* 0x000fd600078ec0ff */
[----:B------:R-:W-:Y:S05]  /*17e0*/  @!P0 BRA `(.L_x_47) ;  /* 0x0000000000108947 */ /* 0x000fea0003800000 */
[----:B------:R-:W-:Y:S02]  /*17f0*/  FSETP.GT.AND P0, PT, R0, RZ, PT ;  /* 0x000000ff0000720b */ /* 0x000fe40003f04000 */
[----:B------:R-:W-:-:S11]  /*1800*/  FMNMX.NAN R0, RZ, R0, PT ;  /* 0x00000000ff007209 */ /* 0x000fd60003820000 */
[----:B------:R1:W-:Y:S02]  /*1810*/  @P0 STG.E desc[UR8][R14.64], R3 ;  /* 0x000000030e000986 */ /* 0x0003e4000c101908 */
[----:B-1----:R-:W-:-:S07]  /*1820*/  IADD3 R3, PT, PT, R3, 0x2, RZ ;  /* 0x0000000203037810 */ /* 0x002fce0007ffe0ff */
.L_x_47:
[----:B------:R-:W-:-:S04]  /*1830*/  FSETP.GT.AND P0, PT, R0, RZ, PT ;  /* 0x000000ff0000720b */ /* 0x000fc80003f04000 */
[----:B------:R-:W-:-:S13]  /*1840*/  ISETP.NE.U32.OR P0, PT, R2, 0x1, !P0 ;  /* 0x000000010200780c */ /* 0x000fda0004705470 */
[----:B------:R-:W-:Y:S05]  /*1850*/  @P0 EXIT ;  /* 0x000000000000094d */ /* 0x000fea0003800000 */
[----:B------:R-:W-:Y:S01]  /*1860*/  STG.E desc[UR8][R14.64], R3 ;  /* 0x000000030e007986 */ /* 0x000fe2000c101908 */
[----:B------:R-:W-:Y:S05]  /*1870*/  EXIT ;  /* 0x000000000000794d */ /* 0x000fea0003800000 */
        .weak           $__internal_1_$__cuda_sm20_sqrt_rn_f32_slowpath
        .type           $__internal_1_$__cuda_sm20_sqrt_rn_f32_slowpath,@function
        .size           $__internal_1_$__cuda_sm20_sqrt_rn_f32_slowpath,(.L_x_51 - $__internal_1_$__cuda_sm20_sqrt_rn_f32_slowpath)
$__internal_1_$__cuda_sm20_sqrt_rn_f32_slowpath:
[----:B------:R-:W-:-:S13]  /*1880*/  LOP3.LUT P0, RZ, R22, 0x7fffffff, RZ, 0xc0, !PT ;  /* 0x7fffffff16ff7812 */ /* 0x000fda000780c0ff */
[----:B------:R-:W-:Y:S01]  /*1890*/  @!P0 MOV R16, R22 ;  /* 0x0000001600108202 */ /* 0x000fe20000000f00 */
[----:B------:R-:W-:Y:S06]  /*18a0*/  @!P0 BRA `(.L_x_48) ;  /* 0x0000000000408947 */ /* 0x000fec0003800000 */
[----:B------:R-:W-:-:S13]  /*18b0*/  FSETP.GEU.FTZ.AND P0, PT, R22, RZ, PT ;  /* 0x000000ff1600720b */ /* 0x000fda0003f1e000 */
[----:B------:R-:W-:Y:S01]  /*18c0*/  @!P0 MOV R16, 0x7fffffff ;  /* 0x7fffffff00108802 */ /* 0x000fe20000000f00 */
[----:B------:R-:W-:Y:S06]  /*18d0*/  @!P0 BRA `(.L_x_48) ;  /* 0x0000000000348947 */ /* 0x000fec0003800000 */
[----:B------:R-:W-:-:S13]  /*18e0*/  FSETP.GTU.FTZ.AND P0, PT, |R22|, +INF , PT ;  /* 0x7f8000001600780b */ /* 0x000fda0003f1c200 */
[----:B------:R-:W-:Y:S01]  /*18f0*/  @P0 FADD.FTZ R16, R22, 1 ;  /* 0x3f80000016100421 */ /* 0x000fe20000010000 */
[----:B------:R-:W-:Y:S06]  /*1900*/  @P0 BRA `(.L_x_48) ;  /* 0x0000000000280947 */ /* 0x000fec0003800000 */
[----:B------:R-:W-:-:S13]  /*1910*/  FSETP.NEU.FTZ.AND P0, PT, |R22|, +INF , PT ;  /* 0x7f8000001600780b */ /* 0x000fda0003f1d200 */
[----:B------:R-:W-:-:S04]  /*1920*/  @P0 FFMA R17, R22, 1.84467440737095516160e+19, RZ ;  /* 0x5f80000016110823 */ /* 0x000fc800000000ff */
[----:B------:R-:W0:Y:S02]  /*1930*/  @P0 MUFU.RSQ R16, R17 ;  /* 0x0000001100100308 */ /* 0x000e240000001400 */
[----:B0-----:R-:W-:Y:S01]  /*1940*/  @P0 FMUL.FTZ R18, R17, R16 ;  /* 0x0000001011120220 */ /* 0x001fe20000410000 */
[----:B------:R-:W-:Y:S01]  /*1950*/  @P0 FMUL.FTZ R20, R16, 0.5 ;  /* 0x3f00000010140820 */ /* 0x000fe20000410000 */
[----:B------:R-:W-:Y:S02]  /*1960*/  @!P0 MOV R16, R22 ;  /* 0x0000001600108202 */ /* 0x000fe40000000f00 */
[----:B------:R-:W-:-:S04]  /*1970*/  @P0 FADD.FTZ R19, -R18, -RZ ;  /* 0x800000ff12130221 */ /* 0x000fc80000010100 */
[----:B------:R-:W-:-:S04]  /*1980*/  @P0 FFMA R19, R18, R19, R17 ;  /* 0x0000001312130223 */ /* 0x000fc80000000011 */
[----:B------:R-:W-:-:S04]  /*1990*/  @P0 FFMA R19, R19, R20, R18 ;  /* 0x0000001413130223 */ /* 0x000fc80000000012 */
[----:B------:R-:W-:-:S07]  /*19a0*/  @P0 FMUL.FTZ R16, R19, 2.3283064365386962891e-10 ;  /* 0x2f80000013100820 */ /* 0x000fce0000410000 */
.L_x_48:
[----:B------:R-:W-:Y:S01]  /*19b0*/  HFMA2 R17, -RZ, RZ, 0, 0 ;  /* 0x00000000ff117431 */ /* 0x000fe200000001ff */
[----:B------:R-:W-:Y:S02]  /*19c0*/  MOV R18, R16 ;  /* 0x0000001000127202 */ /* 0x000fe40000000f00 */
[----:B------:R-:W-:-:S04]  /*19d0*/  MOV R16, R21 ;  /* 0x0000001500107202 */ /* 0x000fc80000000f00 */
[----:B------:R-:W-:Y:S05]  /*19e0*/  RET.REL.NODEC R16 `(_Z15closestCentroidPfS_Piiii) ;  /* 0xffffffe410847950 */ /* 0x000fea0003c3ffff */
.L_x_49:
        /* <DEDUP_REMOVED lines=9> */
.L_x_51:


//--------------------- .nv.shared._Z15updateCentroidsPfS_S_PiS0_iiiS_ --------------------------
	.section	.nv.shared._Z15updateCentroidsPfS_S_PiS0_iiiS_,"aw",@nobits
	.sectionflags	@""
	.align	16
	.zero		1024


//--------------------- .nv.shared.reserved.0     --------------------------
	.section	.nv.shared.reserved.0,"aw",@nobits
	.weak		__nv_reservedSMEM_offset_0_alias
	.size		__nv_reservedSMEM_offset_0_alias, 0, 64
	.other		__nv_reservedSMEM_offset_0_alias,@"STO_CUDA_RESERVED_SHARED STV_DEFAULT"
__nv_reservedSMEM_offset_0_alias:
	.zero		0
	.zero		64


//--------------------- .nv.shared._Z15closestCentroidPfS_Piiii --------------------------
	.section	.nv.shared._Z15closestCentroidPfS_Piiii,"aw",@nobits
	.sectionflags	@""
	.align	16
	.zero		1024


//--------------------- .nv.constant0._Z15updateCentroidsPfS_S_PiS0_iiiS_ --------------------------
	.section	.nv.constant0._Z15updateCentroidsPfS_S_PiS0_iiiS_,"a",@progbits
	.sectionflags	@""
	.align	4
.nv.constant0._Z15updateCentroidsPfS_S_PiS0_iiiS_:
	.zero		960


//--------------------- .nv.constant0._Z15closestCentroidPfS_Piiii --------------------------
	.section	.nv.constant0._Z15closestCentroidPfS_Piiii,"a",@progbits
	.sectionflags	@""
	.align	4
.nv.constant0._Z15closestCentroidPfS_Piiii:
	.zero		932


//--------------------- SYMBOLS --------------------------

	.type		.nv.reservedSmem.offset0,@object
	.size		.nv.reservedSmem.offset0,0x4
	.type		.nv.reservedSmem.cap,@object
	.size		.nv.reservedSmem.cap,0x4
